// auto-generated by cutlass_sweep.gemm — config: {"arch": "sm_90", "cluster_m": 4, "cluster_n": 1, "dtype": "e4m3", "dtype_b": "e4m3", "layout": "nt", "stages": 0, "tile_k": 32, "tile_m": 64, "tile_n": 64}
#include "cutlass/cutlass.h"
#include "cutlass/gemm/collective/collective_builder.hpp"
#include "cutlass/gemm/device/gemm_universal_adapter.h"
#include "cutlass/gemm/kernel/gemm_universal.hpp"
#include "cutlass/epilogue/collective/collective_builder.hpp"

using ElemA = cutlass::float_e4m3_t;
using ElemB = cutlass::float_e4m3_t;
using ElemCD = cutlass::float_e4m3_t;
using Acc  = float;
using TileShape    = cute::Shape<cute::_64, cute::_64, cute::_32>;
using ClusterShape = cute::Shape<cute::_4, cute::_1, cute::_1>;

using CollectiveEpilogue = typename cutlass::epilogue::collective::CollectiveBuilder<
    cutlass::arch::Sm90, cutlass::arch::OpClassTensorOp,
    TileShape, ClusterShape,
    cutlass::epilogue::collective::EpilogueTileAuto,
    Acc, Acc,
    ElemCD, cutlass::layout::RowMajor, 128 / cutlass::sizeof_bits<ElemCD>::value,
    ElemCD, cutlass::layout::RowMajor, 128 / cutlass::sizeof_bits<ElemCD>::value,
    cutlass::epilogue::collective::EpilogueScheduleAuto
  >::CollectiveOp;

using CollectiveMainloop = typename cutlass::gemm::collective::CollectiveBuilder<
    cutlass::arch::Sm90, cutlass::arch::OpClassTensorOp,
    ElemA, cutlass::layout::RowMajor, 128 / cutlass::sizeof_bits<ElemA>::value,
    ElemB, cutlass::layout::ColumnMajor, 128 / cutlass::sizeof_bits<ElemB>::value,
    Acc,
    TileShape, ClusterShape,
    cutlass::gemm::collective::StageCountAutoCarveout<static_cast<int>(sizeof(typename CollectiveEpilogue::SharedStorage))>,
    cutlass::gemm::collective::KernelScheduleAuto
  >::CollectiveOp;

using GemmKernel = cutlass::gemm::kernel::GemmUniversal<
    cute::Shape<int,int,int,int>,
    CollectiveMainloop,
    CollectiveEpilogue
>;
using Gemm = cutlass::gemm::device::GemmUniversalAdapter<GemmKernel>;

// Force the device kernel symbol into the cubin without needing a host main.
auto* _anchor = &cutlass::device_kernel<GemmKernel>;


// ===== COMPILED SASS (sm_90a) =====

	.target	sm_90a

	.elftype	@"ET_EXEC"


//--------------------- .note.nv.tkinfo           --------------------------
	.section	.note.nv.tkinfo,"",@"SHT_NOTE"
	.sectionflags	@"SHF_NOTE_NV_TKINFO"
	.tkinfo
        /*0018*/ 	.word	0x00000002
        /*0030*/ 	.string	""
        /*0030*/ 	.string	"ptxas"
        /*0030*/ 	.string	"Cuda compilation tools, release 13.0, V13.0.88"
        /*0030*/ 	.string	"Build cuda_13.0.r13.0/compiler.36424714_0"
        /*0030*/ 	.string	"-arch sm_90a -m 64 "



//--------------------- .note.nv.cuinfo           --------------------------
	.section	.note.nv.cuinfo,"",@"SHT_NOTE"
	.sectionflags	@"SHF_NOTE_NV_CUINFO"
        /*0018*/ 	.short	0x0002
        /*001a*/ 	.short	0x005a
        /*001c*/ 	.short	0x0082
	.zero		2


//--------------------- .nv.info                  --------------------------
	.section	.nv.info,"",@"SHT_CUDA_INFO"
	.align	4


	//----- nvinfo : EIATTR_REGCOUNT
	.align		4
        /*0000*/ 	.byte	0x04, 0x2f
        /*0002*/ 	.short	(.L_12 - .L_11)
	.align		4
.L_11:
        /*0004*/ 	.word	index@(_ZN7cutlass13device_kernelINS_4gemm6kernel13GemmUniversalIN4cute5tupleIJiiiiEEENS1_10collective13CollectiveMmaINS1_37MainloopSm90TmaGmmaWarpSpecializedFP8ILi56ENS5_IJNS4_1CILi4EEENSA_ILi1EEESC_EEENS1_32KernelTmaWarpSpecializedPingpongEEENS5_IJNSA_ILi64EEESG_NSA_ILi32EEEEEENS_12float_e4m3_tENS5_IJlSC_lEEESJ_SK_NS4_8TiledMMAINS4_8MMA_AtomIJNS4_4SM904GMMA30MMA_64x64x32_F32E4M3E4M3_SS_TNILNSO_7ScaleInE1ELSQ_1EEEEEENS4_6LayoutINS5_IJSC_SC_SC_EEENS5_IJNSA_ILi0EEESV_SV_EEEEENS5_IJNS4_10UnderscoreESY_SY_EEEEENS4_13SM90_TMA_LOADENS4_14ComposedLayoutINS4_7SwizzleILi1ELi4ELi3EEENS4_18smem_ptr_flag_bitsILi8EEENST_INS5_IJNSA_ILi8EEESH_EEENS5_IJSH_SC_EEEEEEEvNS4_8identityENS4_23SM90_TMA_LOAD_MULTICASTES1B_vS1C_EENS_8epilogue10collective6detail29Sm90TmaWarpSpecializedAdapterINS1G_15DefaultEpilogueISJ_SK_SK_NS1F_6thread17LinearCombinationISJ_Li1EffLNS1K_9ScaleType4KindE0ELNS_15FloatRoundStyleE2ESJ_EENS1_15EpilogueDefaultEEEEEvvEEEEvNT_6ParamsE)
        /*0008*/ 	.word	0x000000a8


	//----- nvinfo : EIATTR_FRAME_SIZE
	.align		4
.L_12:
        /*000c*/ 	.byte	0x04, 0x11
        /*000e*/ 	.short	(.L_14 - .L_13)
	.align		4
.L_13:
        /*0010*/ 	.word	index@(_ZN7cutlass13device_kernelINS_4gemm6kernel13GemmUniversalIN4cute5tupleIJiiiiEEENS1_10collective13CollectiveMmaINS1_37MainloopSm90TmaGmmaWarpSpecializedFP8ILi56ENS5_IJNS4_1CILi4EEENSA_ILi1EEESC_EEENS1_32KernelTmaWarpSpecializedPingpongEEENS5_IJNSA_ILi64EEESG_NSA_ILi32EEEEEENS_12float_e4m3_tENS5_IJlSC_lEEESJ_SK_NS4_8TiledMMAINS4_8MMA_AtomIJNS4_4SM904GMMA30MMA_64x64x32_F32E4M3E4M3_SS_TNILNSO_7ScaleInE1ELSQ_1EEEEEENS4_6LayoutINS5_IJSC_SC_SC_EEENS5_IJNSA_ILi0EEESV_SV_EEEEENS5_IJNS4_10UnderscoreESY_SY_EEEEENS4_13SM90_TMA_LOADENS4_14ComposedLayoutINS4_7SwizzleILi1ELi4ELi3EEENS4_18smem_ptr_flag_bitsILi8EEENST_INS5_IJNSA_ILi8EEESH_EEENS5_IJSH_SC_EEEEEEEvNS4_8identityENS4_23SM90_TMA_LOAD_MULTICASTES1B_vS1C_EENS_8epilogue10collective6detail29Sm90TmaWarpSpecializedAdapterINS1G_15DefaultEpilogueISJ_SK_SK_NS1F_6thread17LinearCombinationISJ_Li1EffLNS1K_9ScaleType4KindE0ELNS_15FloatRoundStyleE2ESJ_EENS1_15EpilogueDefaultEEEEEvvEEEEvNT_6ParamsE)
        /*0014*/ 	.word	0x00000000


	//----- nvinfo : EIATTR_MIN_STACK_SIZE
	.align		4
.L_14:
        /*0018*/ 	.byte	0x04, 0x12
        /*001a*/ 	.short	(.L_16 - .L_15)
	.align		4
.L_15:
        /*001c*/ 	.word	index@(_ZN7cutlass13device_kernelINS_4gemm6kernel13GemmUniversalIN4cute5tupleIJiiiiEEENS1_10collective13CollectiveMmaINS1_37MainloopSm90TmaGmmaWarpSpecializedFP8ILi56ENS5_IJNS4_1CILi4EEENSA_ILi1EEESC_EEENS1_32KernelTmaWarpSpecializedPingpongEEENS5_IJNSA_ILi64EEESG_NSA_ILi32EEEEEENS_12float_e4m3_tENS5_IJlSC_lEEESJ_SK_NS4_8TiledMMAINS4_8MMA_AtomIJNS4_4SM904GMMA30MMA_64x64x32_F32E4M3E4M3_SS_TNILNSO_7ScaleInE1ELSQ_1EEEEEENS4_6LayoutINS5_IJSC_SC_SC_EEENS5_IJNSA_ILi0EEESV_SV_EEEEENS5_IJNS4_10UnderscoreESY_SY_EEEEENS4_13SM90_TMA_LOADENS4_14ComposedLayoutINS4_7SwizzleILi1ELi4ELi3EEENS4_18smem_ptr_flag_bitsILi8EEENST_INS5_IJNSA_ILi8EEESH_EEENS5_IJSH_SC_EEEEEEEvNS4_8identityENS4_23SM90_TMA_LOAD_MULTICASTES1B_vS1C_EENS_8epilogue10collective6detail29Sm90TmaWarpSpecializedAdapterINS1G_15DefaultEpilogueISJ_SK_SK_NS1F_6thread17LinearCombinationISJ_Li1EffLNS1K_9ScaleType4KindE0ELNS_15FloatRoundStyleE2ESJ_EENS1_15EpilogueDefaultEEEEEvvEEEEvNT_6ParamsE)
        /*0020*/ 	.word	0x00000000
.L_16:


//--------------------- .nv.compat                --------------------------
	.section	.nv.compat,"",@"SHT_CUDA_COMPAT_INFO"
	.align	4
        /*0000*/ 	.byte	0x02, 0x09, 0x01, 0x00, 0x02, 0x02, 0x04, 0x00, 0x02, 0x05, 0x05, 0x00, 0x03, 0x07, 0x01, 0x01
        /*0010*/ 	.byte	0x02, 0x03, 0x01, 0x00, 0x02, 0x06, 0x01, 0x00, 0x04, 0x0b, 0x08, 0x00, 0x00, 0x00, 0x00, 0x00
        /*0020*/ 	.byte	0x00, 0x00, 0x00, 0x00


//--------------------- .nv.info._ZN7cutlass13device_kernelINS_4gemm6kernel13GemmUniversalIN4cute5tupleIJiiiiEEENS1_10collective13CollectiveMmaINS1_37MainloopSm90TmaGmmaWarpSpecializedFP8ILi56ENS5_IJNS4_1CILi4EEENSA_ILi1EEESC_EEENS1_32KernelTmaWarpSpecializedPingpongEEENS5_IJNSA_ILi64EEESG_NSA_ILi32EEEEEENS_12float_e4m3_tENS5_IJlSC_lEEESJ_SK_NS4_8TiledMMAINS4_8MMA_AtomIJNS4_4SM904GMMA30MMA_64x64x32_F32E4M3E4M3_SS_TNILNSO_7ScaleInE1ELSQ_1EEEEEENS4_6LayoutINS5_IJSC_SC_SC_EEENS5_IJNSA_ILi0EEESV_SV_EEEEENS5_IJNS4_10UnderscoreESY_SY_EEEEENS4_13SM90_TMA_LOADENS4_14ComposedLayoutINS4_7SwizzleILi1ELi4ELi3EEENS4_18smem_ptr_flag_bitsILi8EEENST_INS5_IJNSA_ILi8EEESH_EEENS5_IJSH_SC_EEEEEEEvNS4_8identityENS4_23SM90_TMA_LOAD_MULTICASTES1B_vS1C_EENS_8epilogue10collective6detail29Sm90TmaWarpSpecializedAdapterINS1G_15DefaultEpilogueISJ_SK_SK_NS1F_6thread17LinearCombinationISJ_Li1EffLNS1K_9ScaleType4KindE0ELNS_15FloatRoundStyleE2ESJ_EENS1_15EpilogueDefaultEEEEEvvEEEEvNT_6ParamsE --------------------------
	.section	.nv.info._ZN7cutlass13device_kernelINS_4gemm6kernel13GemmUniversalIN4cute5tupleIJiiiiEEENS1_10collective13CollectiveMmaINS1_37MainloopSm90TmaGmmaWarpSpecializedFP8ILi56ENS5_IJNS4_1CILi4EEENSA_ILi1EEESC_EEENS1_32KernelTmaWarpSpecializedPingpongEEENS5_IJNSA_ILi64EEESG_NSA_ILi32EEEEEENS_12float_e4m3_tENS5_IJlSC_lEEESJ_SK_NS4_8TiledMMAINS4_8MMA_AtomIJNS4_4SM904GMMA30MMA_64x64x32_F32E4M3E4M3_SS_TNILNSO_7ScaleInE1ELSQ_1EEEEEENS4_6LayoutINS5_IJSC_SC_SC_EEENS5_IJNSA_ILi0EEESV_SV_EEEEENS5_IJNS4_10UnderscoreESY_SY_EEEEENS4_13SM90_TMA_LOADENS4_14ComposedLayoutINS4_7SwizzleILi1ELi4ELi3EEENS4_18smem_ptr_flag_bitsILi8EEENST_INS5_IJNSA_ILi8EEESH_EEENS5_IJSH_SC_EEEEEEEvNS4_8identityENS4_23SM90_TMA_LOAD_MULTICASTES1B_vS1C_EENS_8epilogue10collective6detail29Sm90TmaWarpSpecializedAdapterINS1G_15DefaultEpilogueISJ_SK_SK_NS1F_6thread17LinearCombinationISJ_Li1EffLNS1K_9ScaleType4KindE0ELNS_15FloatRoundStyleE2ESJ_EENS1_15EpilogueDefaultEEEEEvvEEEEvNT_6ParamsE,"",@"SHT_CUDA_INFO"
	.sectionflags	@""
	.align	4


	//----- nvinfo : EIATTR_CUDA_API_VERSION
	.align		4
        /*0000*/ 	.byte	0x04, 0x37
        /*0002*/ 	.short	(.L_18 - .L_17)
.L_17:
        /*0004*/ 	.word	0x00000082


	//----- nvinfo : EIATTR_KPARAM_INFO
	.align		4
.L_18:
        /*0008*/ 	.byte	0x04, 0x17
        /*000a*/ 	.short	(.L_20 - .L_19)
.L_19:
        /*000c*/ 	.word	0x00000000
        /*0010*/ 	.short	0x0000
        /*0012*/ 	.short	0x0070
        /*0014*/ 	.byte	0x00, 0xf0, 0x01, 0x10


	//----- nvinfo : EIATTR_SPARSE_MMA_MASK
	.align		4
.L_20:
        /*0018*/ 	.byte	0x03, 0x50
        /*001a*/ 	.short	0x0000


	//----- nvinfo : EIATTR_MAXREG_COUNT
	.align		4
        /*001c*/ 	.byte	0x03, 0x1b
        /*001e*/ 	.short	0x00a8


	//----- nvinfo : EIATTR_NUM_BARRIERS
	.align		4
        /*0020*/ 	.byte	0x02, 0x4c
        /*0022*/ 	.byte	0x01
	.zero		1


	//----- nvinfo : EIATTR_MERCURY_ISA_VERSION
	.align		4
        /*0024*/ 	.byte	0x03, 0x5f
        /*0026*/ 	.short	0x0101


	//----- nvinfo : EIATTR_INT_WARP_WIDE_INSTR_OFFSETS
	.align		4
        /*0028*/ 	.byte	0x04, 0x31
        /*002a*/ 	.short	(.L_22 - .L_21)


	//   ....[0]....
.L_21:
        /*002c*/ 	.word	0x00000bb0


	//   ....[1]....
        /*0030*/ 	.word	0x00000bf0


	//   ....[2]....
        /*0034*/ 	.word	0x00000c60


	//   ....[3]....
        /*0038*/ 	.word	0x00000c70


	//   ....[4]....
        /*003c*/ 	.word	0x00000c80


	//   ....[5]....
        /*0040*/ 	.word	0x00000c90


	//   ....[6]....
        /*0044*/ 	.word	0x00000e30


	//   ....[7]....
        /*0048*/ 	.word	0x00000e90


	//   ....[8]....
        /*004c*/ 	.word	0x00002da0


	//----- nvinfo : EIATTR_COOP_GROUP_MASK_REGIDS
	.align		4
.L_22:
        /*0050*/ 	.byte	0x04, 0x29
        /*0052*/ 	.short	(.L_24 - .L_23)


	//   ....[0]....
.L_23:
        /*0054*/ 	.word	0xffffffff


	//   ....[1]....
        /*0058*/ 	.word	0xffffffff


	//   ....[2]....
        /*005c*/ 	.word	0xffffffff


	//   ....[3]....
        /*0060*/ 	.word	0xffffffff


	//   ....[4]....
        /*0064*/ 	.word	0xffffffff


	//   ....[5]....
        /*0068*/ 	.word	0xffffffff


	//   ....[6]....
        /*006c*/ 	.word	0xffffffff


	//----- nvinfo : EIATTR_COOP_GROUP_INSTR_OFFSETS
	.align		4
.L_24:
        /*0070*/ 	.byte	0x04, 0x28
        /*0072*/ 	.short	(.L_26 - .L_25)


	//   ....[0]....
.L_25:
        /*0074*/ 	.word	0x00000060


	//   ....[1]....
        /*0078*/ 	.word	0x00000070


	//   ....[2]....
        /*007c*/ 	.word	0x00000130


	//   ....[3]....
        /*0080*/ 	.word	0x00000980


	//   ....[4]....
        /*0084*/ 	.word	0x000009c0


	//   ....[5]....
        /*0088*/ 	.word	0x00000a50


	//   ....[6]....
        /*008c*/ 	.word	0x00001020


	//----- nvinfo : EIATTR_REG_RECONFIG
	.align		4
.L_26:
        /*0090*/ 	.byte	0x01, 0x54
	.zero		2


	//----- nvinfo : EIATTR_MBARRIER_INSTR_OFFSETS
	.align		4
        /*0094*/ 	.byte	0x04, 0x39
        /*0096*/ 	.short	(.L_28 - .L_27)


	//   ....[0]....
.L_27:
        /*0098*/ 	.word	0x00000250
        /*009c*/ 	.word	0x000000ff
        /*00a0*/ 	.word	0x00000000
        /*00a4*/ 	.short	0x0100
        /*00a6*/ 	.byte	0x08
	.zero		1


	//   ....[1]....
        /*00a8*/ 	.word	0x00000260
        /*00ac*/ 	.word	0x000000ff
        /*00b0*/ 	.word	0x000001c0
        /*00b4*/ 	.short	0x0100
        /*00b6*/ 	.byte	0x08
	.zero		1


	//   ....[2]....
        /*00b8*/ 	.word	0x00000270
        /*00bc*/ 	.word	0x000000ff
        /*00c0*/ 	.word	0x00000008
        /*00c4*/ 	.short	0x0100
        /*00c6*/ 	.byte	0x08
	.zero		1


	//   ....[3]....
        /*00c8*/ 	.word	0x00000280
        /*00cc*/ 	.word	0x000000ff
        /*00d0*/ 	.word	0x000001c8
        /*00d4*/ 	.short	0x0100
        /*00d6*/ 	.byte	0x08
	.zero		1


	//   ....[4]....
        /*00d8*/ 	.word	0x00000290
        /*00dc*/ 	.word	0x000000ff
        /*00e0*/ 	.word	0x00000010
        /*00e4*/ 	.short	0x0100
        /*00e6*/ 	.byte	0x08
	.zero		1


	//   ....[5]....
        /*00e8*/ 	.word	0x000002a0
        /*00ec*/ 	.word	0x000000ff
        /*00f0*/ 	.word	0x000001d0
        /*00f4*/ 	.short	0x0100
        /*00f6*/ 	.byte	0x08
	.zero		1


	//   ....[6]....
        /*00f8*/ 	.word	0x000002b0
        /*00fc*/ 	.word	0x000000ff
        /*0100*/ 	.word	0x00000018
        /*0104*/ 	.short	0x0100
        /*0106*/ 	.byte	0x08
	.zero		1


	//   ....[7]....
        /*0108*/ 	.word	0x000002c0
        /*010c*/ 	.word	0x000000ff
        /*0110*/ 	.word	0x000001d8
        /*0114*/ 	.short	0x0100
        /*0116*/ 	.byte	0x08
	.zero		1


	//   ....[8]....
        /*0118*/ 	.word	0x000002d0
        /*011c*/ 	.word	0x000000ff
        /*0120*/ 	.word	0x00000020
        /*0124*/ 	.short	0x0100
        /*0126*/ 	.byte	0x08
	.zero		1


	//   ....[9]....
        /*0128*/ 	.word	0x000002e0
        /*012c*/ 	.word	0x000000ff
        /*0130*/ 	.word	0x000001e0
        /*0134*/ 	.short	0x0100
        /*0136*/ 	.byte	0x08
	.zero		1


	//   ....[10]....
        /*0138*/ 	.word	0x000002f0
        /*013c*/ 	.word	0x000000ff
        /*0140*/ 	.word	0x00000028
        /*0144*/ 	.short	0x0100
        /*0146*/ 	.byte	0x08
	.zero		1


	//   ....[11]....
        /*0148*/ 	.word	0x00000300
        /*014c*/ 	.word	0x000000ff
        /*0150*/ 	.word	0x000001e8
        /*0154*/ 	.short	0x0100
        /*0156*/ 	.byte	0x08
	.zero		1


	//   ....[12]....
        /*0158*/ 	.word	0x00000310
        /*015c*/ 	.word	0x000000ff
        /*0160*/ 	.word	0x00000030
        /*0164*/ 	.short	0x0100
        /*0166*/ 	.byte	0x08
	.zero		1


	//   ....[13]....
        /*0168*/ 	.word	0x00000320
        /*016c*/ 	.word	0x000000ff
        /*0170*/ 	.word	0x000001f0
        /*0174*/ 	.short	0x0100
        /*0176*/ 	.byte	0x08
	.zero		1


	//   ....[14]....
        /*0178*/ 	.word	0x00000330
        /*017c*/ 	.word	0x000000ff
        /*0180*/ 	.word	0x00000038
        /*0184*/ 	.short	0x0100
        /*0186*/ 	.byte	0x08
	.zero		1


	//   ....[15]....
        /*0188*/ 	.word	0x00000340
        /*018c*/ 	.word	0x000000ff
        /*0190*/ 	.word	0x000001f8
        /*0194*/ 	.short	0x0100
        /*0196*/ 	.byte	0x08
	.zero		1


	//   ....[16]....
        /*0198*/ 	.word	0x00000350
        /*019c*/ 	.word	0x000000ff
        /*01a0*/ 	.word	0x00000040
        /*01a4*/ 	.short	0x0100
        /*01a6*/ 	.byte	0x08
	.zero		1


	//   ....[17]....
        /*01a8*/ 	.word	0x00000360
        /*01ac*/ 	.word	0x000000ff
        /*01b0*/ 	.word	0x00000200
        /*01b4*/ 	.short	0x0100
        /*01b6*/ 	.byte	0x08
	.zero		1


	//   ....[18]....
        /*01b8*/ 	.word	0x00000370
        /*01bc*/ 	.word	0x000000ff
        /*01c0*/ 	.word	0x00000048
        /*01c4*/ 	.short	0x0100
        /*01c6*/ 	.byte	0x08
	.zero		1


	//   ....[19]....
        /*01c8*/ 	.word	0x00000380
        /*01cc*/ 	.word	0x000000ff
        /*01d0*/ 	.word	0x00000208
        /*01d4*/ 	.short	0x0100
        /*01d6*/ 	.byte	0x08
	.zero		1


	//   ....[20]....
        /*01d8*/ 	.word	0x00000390
        /*01dc*/ 	.word	0x000000ff
        /*01e0*/ 	.word	0x00000050
        /*01e4*/ 	.short	0x0100
        /*01e6*/ 	.byte	0x08
	.zero		1


	//   ....[21]....
        /*01e8*/ 	.word	0x000003a0
        /*01ec*/ 	.word	0x000000ff
        /*01f0*/ 	.word	0x00000210
        /*01f4*/ 	.short	0x0100
        /*01f6*/ 	.byte	0x08
	.zero		1


	//   ....[22]....
        /*01f8*/ 	.word	0x000003b0
        /*01fc*/ 	.word	0x000000ff
        /*0200*/ 	.word	0x00000058
        /*0204*/ 	.short	0x0100
        /*0206*/ 	.byte	0x08
	.zero		1


	//   ....[23]....
        /*0208*/ 	.word	0x000003c0
        /*020c*/ 	.word	0x000000ff
        /*0210*/ 	.word	0x00000218
        /*0214*/ 	.short	0x0100
        /*0216*/ 	.byte	0x08
	.zero		1


	//   ....[24]....
        /*0218*/ 	.word	0x000003d0
        /*021c*/ 	.word	0x000000ff
        /*0220*/ 	.word	0x00000060
        /*0224*/ 	.short	0x0100
        /*0226*/ 	.byte	0x08
	.zero		1


	//   ....[25]....
        /*0228*/ 	.word	0x000003e0
        /*022c*/ 	.word	0x000000ff
        /*0230*/ 	.word	0x00000220
        /*0234*/ 	.short	0x0100
        /*0236*/ 	.byte	0x08
	.zero		1


	//   ....[26]....
        /*0238*/ 	.word	0x000003f0
        /*023c*/ 	.word	0x000000ff
        /*0240*/ 	.word	0x00000068
        /*0244*/ 	.short	0x0100
        /*0246*/ 	.byte	0x08
	.zero		1


	//   ....[27]....
        /*0248*/ 	.word	0x00000400
        /*024c*/ 	.word	0x000000ff
        /*0250*/ 	.word	0x00000228
        /*0254*/ 	.short	0x0100
        /*0256*/ 	.byte	0x08
	.zero		1


	//   ....[28]....
        /*0258*/ 	.word	0x00000410
        /*025c*/ 	.word	0x000000ff
        /*0260*/ 	.word	0x00000070
        /*0264*/ 	.short	0x0100
        /*0266*/ 	.byte	0x08
	.zero		1


	//   ....[29]....
        /*0268*/ 	.word	0x00000420
        /*026c*/ 	.word	0x000000ff
        /*0270*/ 	.word	0x00000230
        /*0274*/ 	.short	0x0100
        /*0276*/ 	.byte	0x08
	.zero		1


	//   ....[30]....
        /*0278*/ 	.word	0x00000430
        /*027c*/ 	.word	0x000000ff
        /*0280*/ 	.word	0x00000078
        /*0284*/ 	.short	0x0100
        /*0286*/ 	.byte	0x08
	.zero		1


	//   ....[31]....
        /*0288*/ 	.word	0x00000440
        /*028c*/ 	.word	0x000000ff
        /*0290*/ 	.word	0x00000238
        /*0294*/ 	.short	0x0100
        /*0296*/ 	.byte	0x08
	.zero		1


	//   ....[32]....
        /*0298*/ 	.word	0x00000450
        /*029c*/ 	.word	0x000000ff
        /*02a0*/ 	.word	0x00000080
        /*02a4*/ 	.short	0x0100
        /*02a6*/ 	.byte	0x08
	.zero		1


	//   ....[33]....
        /*02a8*/ 	.word	0x00000460
        /*02ac*/ 	.word	0x000000ff
        /*02b0*/ 	.word	0x00000240
        /*02b4*/ 	.short	0x0100
        /*02b6*/ 	.byte	0x08
	.zero		1


	//   ....[34]....
        /*02b8*/ 	.word	0x00000470
        /*02bc*/ 	.word	0x000000ff
        /*02c0*/ 	.word	0x00000088
        /*02c4*/ 	.short	0x0100
        /*02c6*/ 	.byte	0x08
	.zero		1


	//   ....[35]....
        /*02c8*/ 	.word	0x00000480
        /*02cc*/ 	.word	0x000000ff
        /*02d0*/ 	.word	0x00000248
        /*02d4*/ 	.short	0x0100
        /*02d6*/ 	.byte	0x08
	.zero		1


	//   ....[36]....
        /*02d8*/ 	.word	0x00000490
        /*02dc*/ 	.word	0x000000ff
        /*02e0*/ 	.word	0x00000090
        /*02e4*/ 	.short	0x0100
        /*02e6*/ 	.byte	0x08
	.zero		1


	//   ....[37]....
        /*02e8*/ 	.word	0x000004a0
        /*02ec*/ 	.word	0x000000ff
        /*02f0*/ 	.word	0x00000250
        /*02f4*/ 	.short	0x0100
        /*02f6*/ 	.byte	0x08
	.zero		1


	//   ....[38]....
        /*02f8*/ 	.word	0x000004b0
        /*02fc*/ 	.word	0x000000ff
        /*0300*/ 	.word	0x00000098
        /*0304*/ 	.short	0x0100
        /*0306*/ 	.byte	0x08
	.zero		1


	//   ....[39]....
        /*0308*/ 	.word	0x000004c0
        /*030c*/ 	.word	0x000000ff
        /*0310*/ 	.word	0x00000258
        /*0314*/ 	.short	0x0100
        /*0316*/ 	.byte	0x08
	.zero		1


	//   ....[40]....
        /*0318*/ 	.word	0x000004d0
        /*031c*/ 	.word	0x000000ff
        /*0320*/ 	.word	0x000000a0
        /*0324*/ 	.short	0x0100
        /*0326*/ 	.byte	0x08
	.zero		1


	//   ....[41]....
        /*0328*/ 	.word	0x000004e0
        /*032c*/ 	.word	0x000000ff
        /*0330*/ 	.word	0x00000260
        /*0334*/ 	.short	0x0100
        /*0336*/ 	.byte	0x08
	.zero		1


	//   ....[42]....
        /*0338*/ 	.word	0x000004f0
        /*033c*/ 	.word	0x000000ff
        /*0340*/ 	.word	0x000000a8
        /*0344*/ 	.short	0x0100
        /*0346*/ 	.byte	0x08
	.zero		1


	//   ....[43]....
        /*0348*/ 	.word	0x00000500
        /*034c*/ 	.word	0x000000ff
        /*0350*/ 	.word	0x00000268
        /*0354*/ 	.short	0x0100
        /*0356*/ 	.byte	0x08
	.zero		1


	//   ....[44]....
        /*0358*/ 	.word	0x00000510
        /*035c*/ 	.word	0x000000ff
        /*0360*/ 	.word	0x000000b0
        /*0364*/ 	.short	0x0100
        /*0366*/ 	.byte	0x08
	.zero		1


	//   ....[45]....
        /*0368*/ 	.word	0x00000520
        /*036c*/ 	.word	0x000000ff
        /*0370*/ 	.word	0x00000270
        /*0374*/ 	.short	0x0100
        /*0376*/ 	.byte	0x08
	.zero		1


	//   ....[46]....
        /*0378*/ 	.word	0x00000530
        /*037c*/ 	.word	0x000000ff
        /*0380*/ 	.word	0x000000b8
        /*0384*/ 	.short	0x0100
        /*0386*/ 	.byte	0x08
	.zero		1


	//   ....[47]....
        /*0388*/ 	.word	0x00000540
        /*038c*/ 	.word	0x000000ff
        /*0390*/ 	.word	0x00000278
        /*0394*/ 	.short	0x0100
        /*0396*/ 	.byte	0x08
	.zero		1


	//   ....[48]....
        /*0398*/ 	.word	0x00000550
        /*039c*/ 	.word	0x000000ff
        /*03a0*/ 	.word	0x000000c0
        /*03a4*/ 	.short	0x0100
        /*03a6*/ 	.byte	0x08
	.zero		1


	//   ....[49]....
        /*03a8*/ 	.word	0x00000560
        /*03ac*/ 	.word	0x000000ff
        /*03b0*/ 	.word	0x00000280
        /*03b4*/ 	.short	0x0100
        /*03b6*/ 	.byte	0x08
	.zero		1


	//   ....[50]....
        /*03b8*/ 	.word	0x00000570
        /*03bc*/ 	.word	0x000000ff
        /*03c0*/ 	.word	0x000000c8
        /*03c4*/ 	.short	0x0100
        /*03c6*/ 	.byte	0x08
	.zero		1


	//   ....[51]....
        /*03c8*/ 	.word	0x00000580
        /*03cc*/ 	.word	0x000000ff
        /*03d0*/ 	.word	0x00000288
        /*03d4*/ 	.short	0x0100
        /*03d6*/ 	.byte	0x08
	.zero		1


	//   ....[52]....
        /*03d8*/ 	.word	0x00000590
        /*03dc*/ 	.word	0x000000ff
        /*03e0*/ 	.word	0x000000d0
        /*03e4*/ 	.short	0x0100
        /*03e6*/ 	.byte	0x08
	.zero		1


	//   ....[53]....
        /*03e8*/ 	.word	0x000005a0
        /*03ec*/ 	.word	0x000000ff
        /*03f0*/ 	.word	0x00000290
        /*03f4*/ 	.short	0x0100
        /*03f6*/ 	.byte	0x08
	.zero		1


	//   ....[54]....
        /*03f8*/ 	.word	0x000005b0
        /*03fc*/ 	.word	0x000000ff
        /*0400*/ 	.word	0x000000d8
        /*0404*/ 	.short	0x0100
        /*0406*/ 	.byte	0x08
	.zero		1


	//   ....[55]....
        /*0408*/ 	.word	0x000005c0
        /*040c*/ 	.word	0x000000ff
        /*0410*/ 	.word	0x00000298
        /*0414*/ 	.short	0x0100
        /*0416*/ 	.byte	0x08
	.zero		1


	//   ....[56]....
        /*0418*/ 	.word	0x000005d0
        /*041c*/ 	.word	0x000000ff
        /*0420*/ 	.word	0x000000e0
        /*0424*/ 	.short	0x0100
        /*0426*/ 	.byte	0x08
	.zero		1


	//   ....[57]....
        /*0428*/ 	.word	0x000005e0
        /*042c*/ 	.word	0x000000ff
        /*0430*/ 	.word	0x000002a0
        /*0434*/ 	.short	0x0100
        /*0436*/ 	.byte	0x08
	.zero		1


	//   ....[58]....
        /*0438*/ 	.word	0x000005f0
        /*043c*/ 	.word	0x000000ff
        /*0440*/ 	.word	0x000000e8
        /*0444*/ 	.short	0x0100
        /*0446*/ 	.byte	0x08
	.zero		1


	//   ....[59]....
        /*0448*/ 	.word	0x00000600
        /*044c*/ 	.word	0x000000ff
        /*0450*/ 	.word	0x000002a8
        /*0454*/ 	.short	0x0100
        /*0456*/ 	.byte	0x08
	.zero		1


	//   ....[60]....
        /*0458*/ 	.word	0x00000610
        /*045c*/ 	.word	0x000000ff
        /*0460*/ 	.word	0x000000f0
        /*0464*/ 	.short	0x0100
        /*0466*/ 	.byte	0x08
	.zero		1


	//   ....[61]....
        /*0468*/ 	.word	0x00000620
        /*046c*/ 	.word	0x000000ff
        /*0470*/ 	.word	0x000002b0
        /*0474*/ 	.short	0x0100
        /*0476*/ 	.byte	0x08
	.zero		1


	//   ....[62]....
        /*0478*/ 	.word	0x00000630
        /*047c*/ 	.word	0x000000ff
        /*0480*/ 	.word	0x000000f8
        /*0484*/ 	.short	0x0100
        /*0486*/ 	.byte	0x08
	.zero		1


	//   ....[63]....
        /*0488*/ 	.word	0x00000640
        /*048c*/ 	.word	0x000000ff
        /*0490*/ 	.word	0x000002b8
        /*0494*/ 	.short	0x0100
        /*0496*/ 	.byte	0x08
	.zero		1


	//   ....[64]....
        /*0498*/ 	.word	0x00000650
        /*049c*/ 	.word	0x000000ff
        /*04a0*/ 	.word	0x00000100
        /*04a4*/ 	.short	0x0100
        /*04a6*/ 	.byte	0x08
	.zero		1


	//   ....[65]....
        /*04a8*/ 	.word	0x00000660
        /*04ac*/ 	.word	0x000000ff
        /*04b0*/ 	.word	0x000002c0
        /*04b4*/ 	.short	0x0100
        /*04b6*/ 	.byte	0x08
	.zero		1


	//   ....[66]....
        /*04b8*/ 	.word	0x00000670
        /*04bc*/ 	.word	0x000000ff
        /*04c0*/ 	.word	0x00000108
        /*04c4*/ 	.short	0x0100
        /*04c6*/ 	.byte	0x08
	.zero		1


	//   ....[67]....
        /*04c8*/ 	.word	0x00000680
        /*04cc*/ 	.word	0x000000ff
        /*04d0*/ 	.word	0x000002c8
        /*04d4*/ 	.short	0x0100
        /*04d6*/ 	.byte	0x08
	.zero		1


	//   ....[68]....
        /*04d8*/ 	.word	0x00000690
        /*04dc*/ 	.word	0x000000ff
        /*04e0*/ 	.word	0x00000110
        /*04e4*/ 	.short	0x0100
        /*04e6*/ 	.byte	0x08
	.zero		1


	//   ....[69]....
        /*04e8*/ 	.word	0x000006a0
        /*04ec*/ 	.word	0x000000ff
        /*04f0*/ 	.word	0x000002d0
        /*04f4*/ 	.short	0x0100
        /*04f6*/ 	.byte	0x08
	.zero		1


	//   ....[70]....
        /*04f8*/ 	.word	0x000006b0
        /*04fc*/ 	.word	0x000000ff
        /*0500*/ 	.word	0x00000118
        /*0504*/ 	.short	0x0100
        /*0506*/ 	.byte	0x08
	.zero		1


	//   ....[71]....
        /*0508*/ 	.word	0x000006c0
        /*050c*/ 	.word	0x000000ff
        /*0510*/ 	.word	0x000002d8
        /*0514*/ 	.short	0x0100
        /*0516*/ 	.byte	0x08
	.zero		1


	//   ....[72]....
        /*0518*/ 	.word	0x000006d0
        /*051c*/ 	.word	0x000000ff
        /*0520*/ 	.word	0x00000120
        /*0524*/ 	.short	0x0100
        /*0526*/ 	.byte	0x08
	.zero		1


	//   ....[73]....
        /*0528*/ 	.word	0x000006e0
        /*052c*/ 	.word	0x000000ff
        /*0530*/ 	.word	0x000002e0
        /*0534*/ 	.short	0x0100
        /*0536*/ 	.byte	0x08
	.zero		1


	//   ....[74]....
        /*0538*/ 	.word	0x000006f0
        /*053c*/ 	.word	0x000000ff
        /*0540*/ 	.word	0x00000128
        /*0544*/ 	.short	0x0100
        /*0546*/ 	.byte	0x08
	.zero		1


	//   ....[75]....
        /*0548*/ 	.word	0x00000700
        /*054c*/ 	.word	0x000000ff
        /*0550*/ 	.word	0x000002e8
        /*0554*/ 	.short	0x0100
        /*0556*/ 	.byte	0x08
	.zero		1


	//   ....[76]....
        /*0558*/ 	.word	0x00000710
        /*055c*/ 	.word	0x000000ff
        /*0560*/ 	.word	0x00000130
        /*0564*/ 	.short	0x0100
        /*0566*/ 	.byte	0x08
	.zero		1


	//   ....[77]....
        /*0568*/ 	.word	0x00000720
        /*056c*/ 	.word	0x000000ff
        /*0570*/ 	.word	0x000002f0
        /*0574*/ 	.short	0x0100
        /*0576*/ 	.byte	0x08
	.zero		1


	//   ....[78]....
        /*0578*/ 	.word	0x00000730
        /*057c*/ 	.word	0x000000ff
        /*0580*/ 	.word	0x00000138
        /*0584*/ 	.short	0x0100
        /*0586*/ 	.byte	0x08
	.zero		1


	//   ....[79]....
        /*0588*/ 	.word	0x00000740
        /*058c*/ 	.word	0x000000ff
        /*0590*/ 	.word	0x000002f8
        /*0594*/ 	.short	0x0100
        /*0596*/ 	.byte	0x08
	.zero		1


	//   ....[80]....
        /*0598*/ 	.word	0x00000750
        /*059c*/ 	.word	0x000000ff
        /*05a0*/ 	.word	0x00000140
        /*05a4*/ 	.short	0x0100
        /*05a6*/ 	.byte	0x08
	.zero		1


	//   ....[81]....
        /*05a8*/ 	.word	0x00000760
        /*05ac*/ 	.word	0x000000ff
        /*05b0*/ 	.word	0x00000300
        /*05b4*/ 	.short	0x0100
        /*05b6*/ 	.byte	0x08
	.zero		1


	//   ....[82]....
        /*05b8*/ 	.word	0x00000770
        /*05bc*/ 	.word	0x000000ff
        /*05c0*/ 	.word	0x00000148
        /*05c4*/ 	.short	0x0100
        /*05c6*/ 	.byte	0x08
	.zero		1


	//   ....[83]....
        /*05c8*/ 	.word	0x00000780
        /*05cc*/ 	.word	0x000000ff
        /*05d0*/ 	.word	0x00000308
        /*05d4*/ 	.short	0x0100
        /*05d6*/ 	.byte	0x08
	.zero		1


	//   ....[84]....
        /*05d8*/ 	.word	0x00000790
        /*05dc*/ 	.word	0x000000ff
        /*05e0*/ 	.word	0x00000150
        /*05e4*/ 	.short	0x0100
        /*05e6*/ 	.byte	0x08
	.zero		1


	//   ....[85]....
        /*05e8*/ 	.word	0x000007a0
        /*05ec*/ 	.word	0x000000ff
        /*05f0*/ 	.word	0x00000310
        /*05f4*/ 	.short	0x0100
        /*05f6*/ 	.byte	0x08
	.zero		1


	//   ....[86]....
        /*05f8*/ 	.word	0x000007b0
        /*05fc*/ 	.word	0x000000ff
        /*0600*/ 	.word	0x00000158
        /*0604*/ 	.short	0x0100
        /*0606*/ 	.byte	0x08
	.zero		1


	//   ....[87]....
        /*0608*/ 	.word	0x000007c0
        /*060c*/ 	.word	0x000000ff
        /*0610*/ 	.word	0x00000318
        /*0614*/ 	.short	0x0100
        /*0616*/ 	.byte	0x08
	.zero		1


	//   ....[88]....
        /*0618*/ 	.word	0x000007d0
        /*061c*/ 	.word	0x000000ff
        /*0620*/ 	.word	0x00000160
        /*0624*/ 	.short	0x0100
        /*0626*/ 	.byte	0x08
	.zero		1


	//   ....[89]....
        /*0628*/ 	.word	0x000007e0
        /*062c*/ 	.word	0x000000ff
        /*0630*/ 	.word	0x00000320
        /*0634*/ 	.short	0x0100
        /*0636*/ 	.byte	0x08
	.zero		1


	//   ....[90]....
        /*0638*/ 	.word	0x000007f0
        /*063c*/ 	.word	0x000000ff
        /*0640*/ 	.word	0x00000168
        /*0644*/ 	.short	0x0100
        /*0646*/ 	.byte	0x08
	.zero		1


	//   ....[91]....
        /*0648*/ 	.word	0x00000800
        /*064c*/ 	.word	0x000000ff
        /*0650*/ 	.word	0x00000328
        /*0654*/ 	.short	0x0100
        /*0656*/ 	.byte	0x08
	.zero		1


	//   ....[92]....
        /*0658*/ 	.word	0x00000810
        /*065c*/ 	.word	0x000000ff
        /*0660*/ 	.word	0x00000170
        /*0664*/ 	.short	0x0100
        /*0666*/ 	.byte	0x08
	.zero		1


	//   ....[93]....
        /*0668*/ 	.word	0x00000820
        /*066c*/ 	.word	0x000000ff
        /*0670*/ 	.word	0x00000330
        /*0674*/ 	.short	0x0100
        /*0676*/ 	.byte	0x08
	.zero		1


	//   ....[94]....
        /*0678*/ 	.word	0x00000830
        /*067c*/ 	.word	0x000000ff
        /*0680*/ 	.word	0x00000178
        /*0684*/ 	.short	0x0100
        /*0686*/ 	.byte	0x08
	.zero		1


	//   ....[95]....
        /*0688*/ 	.word	0x00000840
        /*068c*/ 	.word	0x000000ff
        /*0690*/ 	.word	0x00000338
        /*0694*/ 	.short	0x0100
        /*0696*/ 	.byte	0x08
	.zero		1


	//   ....[96]....
        /*0698*/ 	.word	0x00000850
        /*069c*/ 	.word	0x000000ff
        /*06a0*/ 	.word	0x00000180
        /*06a4*/ 	.short	0x0100
        /*06a6*/ 	.byte	0x08
	.zero		1


	//   ....[97]....
        /*06a8*/ 	.word	0x00000860
        /*06ac*/ 	.word	0x000000ff
        /*06b0*/ 	.word	0x00000340
        /*06b4*/ 	.short	0x0100
        /*06b6*/ 	.byte	0x08
	.zero		1


	//   ....[98]....
        /*06b8*/ 	.word	0x00000870
        /*06bc*/ 	.word	0x000000ff
        /*06c0*/ 	.word	0x00000188
        /*06c4*/ 	.short	0x0100
        /*06c6*/ 	.byte	0x08
	.zero		1


	//   ....[99]....
        /*06c8*/ 	.word	0x00000880
        /*06cc*/ 	.word	0x000000ff
        /*06d0*/ 	.word	0x00000348
        /*06d4*/ 	.short	0x0100
        /*06d6*/ 	.byte	0x08
	.zero		1


	//   ....[100]....
        /*06d8*/ 	.word	0x00000890
        /*06dc*/ 	.word	0x000000ff
        /*06e0*/ 	.word	0x00000190
        /*06e4*/ 	.short	0x0100
        /*06e6*/ 	.byte	0x08
	.zero		1


	//   ....[101]....
        /*06e8*/ 	.word	0x000008a0
        /*06ec*/ 	.word	0x000000ff
        /*06f0*/ 	.word	0x00000350
        /*06f4*/ 	.short	0x0100
        /*06f6*/ 	.byte	0x08
	.zero		1


	//   ....[102]....
        /*06f8*/ 	.word	0x000008b0
        /*06fc*/ 	.word	0x000000ff
        /*0700*/ 	.word	0x00000198
        /*0704*/ 	.short	0x0100
        /*0706*/ 	.byte	0x08
	.zero		1


	//   ....[103]....
        /*0708*/ 	.word	0x000008c0
        /*070c*/ 	.word	0x000000ff
        /*0710*/ 	.word	0x00000358
        /*0714*/ 	.short	0x0100
        /*0716*/ 	.byte	0x08
	.zero		1


	//   ....[104]....
        /*0718*/ 	.word	0x000008d0
        /*071c*/ 	.word	0x000000ff
        /*0720*/ 	.word	0x000001a0
        /*0724*/ 	.short	0x0100
        /*0726*/ 	.byte	0x08
	.zero		1


	//   ....[105]....
        /*0728*/ 	.word	0x000008e0
        /*072c*/ 	.word	0x000000ff
        /*0730*/ 	.word	0x00000360
        /*0734*/ 	.short	0x0100
        /*0736*/ 	.byte	0x08
	.zero		1


	//   ....[106]....
        /*0738*/ 	.word	0x000008f0
        /*073c*/ 	.word	0x000000ff
        /*0740*/ 	.word	0x000001a8
        /*0744*/ 	.short	0x0100
        /*0746*/ 	.byte	0x08
	.zero		1


	//   ....[107]....
        /*0748*/ 	.word	0x00000900
        /*074c*/ 	.word	0x000000ff
        /*0750*/ 	.word	0x00000368
        /*0754*/ 	.short	0x0100
        /*0756*/ 	.byte	0x08
	.zero		1


	//   ....[108]....
        /*0758*/ 	.word	0x00000910
        /*075c*/ 	.word	0x000000ff
        /*0760*/ 	.word	0x000001b0
        /*0764*/ 	.short	0x0100
        /*0766*/ 	.byte	0x08
	.zero		1


	//   ....[109]....
        /*0768*/ 	.word	0x00000920
        /*076c*/ 	.word	0x000000ff
        /*0770*/ 	.word	0x00000370
        /*0774*/ 	.short	0x0100
        /*0776*/ 	.byte	0x08
	.zero		1


	//   ....[110]....
        /*0778*/ 	.word	0x00000930
        /*077c*/ 	.word	0x000000ff
        /*0780*/ 	.word	0x000001b8
        /*0784*/ 	.short	0x0100
        /*0786*/ 	.byte	0x08
	.zero		1


	//   ....[111]....
        /*0788*/ 	.word	0x00000940
        /*078c*/ 	.word	0x000000ff
        /*0790*/ 	.word	0x00000378
        /*0794*/ 	.short	0x0100
        /*0796*/ 	.byte	0x08
	.zero		1


	//   ....[112]....
        /*0798*/ 	.word	0x00000e80
        /*079c*/ 	.word	0x000000ff
        /*07a0*/ 	.word	0x000003b0
        /*07a4*/ 	.short	0x0100
        /*07a6*/ 	.byte	0x08
	.zero		1


	//   ....[113]....
        /*07a8*/ 	.word	0x00000f30
        /*07ac*/ 	.word	0x000000ff
        /*07b0*/ 	.word	0x000003b8
        /*07b4*/ 	.short	0x0100
        /*07b6*/ 	.byte	0x08
	.zero		1


	//   ....[114]....
        /*07b8*/ 	.word	0x00000fa0
        /*07bc*/ 	.word	0x000000ff
        /*07c0*/ 	.word	0x00000390
        /*07c4*/ 	.short	0x0100
        /*07c6*/ 	.byte	0x09
	.zero		1


	//   ....[115]....
        /*07c8*/ 	.word	0x00000fb0
        /*07cc*/ 	.word	0x000000ff
        /*07d0*/ 	.word	0x00000398
        /*07d4*/ 	.short	0x0100
        /*07d6*/ 	.byte	0x09
	.zero		1


	//   ....[116]....
        /*07d8*/ 	.word	0x00000fc0
        /*07dc*/ 	.word	0x000000ff
        /*07e0*/ 	.word	0x000003a0
        /*07e4*/ 	.short	0x0100
        /*07e6*/ 	.byte	0x09
	.zero		1


	//   ....[117]....
        /*07e8*/ 	.word	0x00000fd0
        /*07ec*/ 	.word	0x000000ff
        /*07f0*/ 	.word	0x000003a8
        /*07f4*/ 	.short	0x0100
        /*07f6*/ 	.byte	0x09
	.zero		1


	//   ....[118]....
        /*07f8*/ 	.word	0x00001db0
        /*07fc*/ 	.word	0x000000ff
        /*0800*/ 	.word	0xfffffff8
        /*0804*/ 	.short	0x010a
        /*0806*/ 	.byte	0x0f
	.zero		1


	//   ....[119]....
        /*0808*/ 	.word	0x00002080
        /*080c*/ 	.word	0x000000ff
        /*0810*/ 	.word	0x00000000
        /*0814*/ 	.short	0x010a
        /*0816*/ 	.byte	0x06
	.zero		1


	//   ....[120]....
        /*0818*/ 	.word	0x000020c0
        /*081c*/ 	.word	0x000000ff
        /*0820*/ 	.word	0x00000000
        /*0824*/ 	.short	0x010a
        /*0826*/ 	.byte	0x06
	.zero		1


	//   ....[121]....
        /*0828*/ 	.word	0x000025e0
        /*082c*/ 	.word	0x000000ff
        /*0830*/ 	.word	0x00000000
        /*0834*/ 	.short	0x010a
        /*0836*/ 	.byte	0x09
	.zero		1


	//   ....[122]....
        /*0838*/ 	.word	0x00002620
        /*083c*/ 	.word	0x000000ff
        /*0840*/ 	.word	0x00000000
        /*0844*/ 	.short	0x010a
        /*0846*/ 	.byte	0x09
	.zero		1


	//   ....[123]....
        /*0848*/ 	.word	0x000029b0
        /*084c*/ 	.word	0x00000013
        /*0850*/ 	.word	0x00000000
        /*0854*/ 	.short	0x0101
        /*0856*/ 	.byte	0x3f
	.zero		1


	//   ....[124]....
        /*0858*/ 	.word	0x00002d30
        /*085c*/ 	.word	0x00000011
        /*0860*/ 	.word	0x00000000
        /*0864*/ 	.short	0x0101
        /*0866*/ 	.byte	0x17
	.zero		1


	//   ....[125]....
        /*0868*/ 	.word	0x00002e40
        /*086c*/ 	.word	0x00000011
        /*0870*/ 	.word	0x00000000
        /*0874*/ 	.short	0x0101
        /*0876*/ 	.byte	0x3f
	.zero		1


	//   ....[126]....
        /*0878*/ 	.word	0x00002f00
        /*087c*/ 	.word	0x000000ff
        /*0880*/ 	.word	0x00000008
        /*0884*/ 	.short	0x010a
        /*0886*/ 	.byte	0x0f
	.zero		1


	//   ....[127]....
        /*0888*/ 	.word	0x00005760
        /*088c*/ 	.word	0x00000004
        /*0890*/ 	.word	0x00000000
        /*0894*/ 	.short	0x0101
        /*0896*/ 	.byte	0x17
	.zero		1


	//   ....[128]....
        /*0898*/ 	.word	0x00006080
        /*089c*/ 	.word	0x00000013
        /*08a0*/ 	.word	0x000001c0
        /*08a4*/ 	.short	0x010a
        /*08a6*/ 	.byte	0x3f
	.zero		1


	//   ....[129]....
        /*08a8*/ 	.word	0x00006430
        /*08ac*/ 	.word	0x00000004
        /*08b0*/ 	.word	0x000003b8
        /*08b4*/ 	.short	0x0101
        /*08b6*/ 	.byte	0x3f
	.zero		1


	//   ....[130]....
        /*08b8*/ 	.word	0x00006b60
        /*08bc*/ 	.word	0x00000005
        /*08c0*/ 	.word	0x00000000
        /*08c4*/ 	.short	0x010a
        /*08c6*/ 	.byte	0x3f
	.zero		1


	//   ....[131]....
        /*08c8*/ 	.word	0x00006be0
        /*08cc*/ 	.word	0x00000007
        /*08d0*/ 	.word	0x00000000
        /*08d4*/ 	.short	0x010a
        /*08d6*/ 	.byte	0x3f
	.zero		1


	//   ....[132]....
        /*08d8*/ 	.word	0x00006c70
        /*08dc*/ 	.word	0x00000006
        /*08e0*/ 	.word	0x00000000
        /*08e4*/ 	.short	0x010a
        /*08e6*/ 	.byte	0x3f
	.zero		1


	//   ....[133]....
        /*08e8*/ 	.word	0x00006d00
        /*08ec*/ 	.word	0x00000007
        /*08f0*/ 	.word	0x00000000
        /*08f4*/ 	.short	0x010a
        /*08f6*/ 	.byte	0x3f
	.zero		1


	//   ....[134]....
        /*08f8*/ 	.word	0x00006d90
        /*08fc*/ 	.word	0x00000006
        /*0900*/ 	.word	0x00000000
        /*0904*/ 	.short	0x010a
        /*0906*/ 	.byte	0x3f
	.zero		1


	//   ....[135]....
        /*0908*/ 	.word	0x00006e20
        /*090c*/ 	.word	0x00000007
        /*0910*/ 	.word	0x00000000
        /*0914*/ 	.short	0x010a
        /*0916*/ 	.byte	0x3f
	.zero		1


	//   ....[136]....
        /*0918*/ 	.word	0x00006eb0
        /*091c*/ 	.word	0x00000006
        /*0920*/ 	.word	0x00000000
        /*0924*/ 	.short	0x010a
        /*0926*/ 	.byte	0x3f
	.zero		1


	//   ....[137]....
        /*0928*/ 	.word	0x00006f40
        /*092c*/ 	.word	0x00000007
        /*0930*/ 	.word	0x00000000
        /*0934*/ 	.short	0x010a
        /*0936*/ 	.byte	0x3f
	.zero		1


	//   ....[138]....
        /*0938*/ 	.word	0x00006fd0
        /*093c*/ 	.word	0x00000006
        /*0940*/ 	.word	0x00000000
        /*0944*/ 	.short	0x010a
        /*0946*/ 	.byte	0x3f
	.zero		1


	//   ....[139]....
        /*0948*/ 	.word	0x00007060
        /*094c*/ 	.word	0x00000007
        /*0950*/ 	.word	0x00000000
        /*0954*/ 	.short	0x010a
        /*0956*/ 	.byte	0x3f
	.zero		1


	//   ....[140]....
        /*0958*/ 	.word	0x000070f0
        /*095c*/ 	.word	0x00000006
        /*0960*/ 	.word	0x00000000
        /*0964*/ 	.short	0x010a
        /*0966*/ 	.byte	0x3f
	.zero		1


	//   ....[141]....
        /*0968*/ 	.word	0x00007180
        /*096c*/ 	.word	0x00000007
        /*0970*/ 	.word	0x00000000
        /*0974*/ 	.short	0x010a
        /*0976*/ 	.byte	0x3f
	.zero		1


	//   ....[142]....
        /*0978*/ 	.word	0x00007210
        /*097c*/ 	.word	0x00000006
        /*0980*/ 	.word	0x00000000
        /*0984*/ 	.short	0x010a
        /*0986*/ 	.byte	0x3f
	.zero		1


	//   ....[143]....
        /*0988*/ 	.word	0x000072a0
        /*098c*/ 	.word	0x00000007
        /*0990*/ 	.word	0x00000000
        /*0994*/ 	.short	0x010a
        /*0996*/ 	.byte	0x3f
	.zero		1


	//   ....[144]....
        /*0998*/ 	.word	0x00007330
        /*099c*/ 	.word	0x00000006
        /*09a0*/ 	.word	0x00000000
        /*09a4*/ 	.short	0x010a
        /*09a6*/ 	.byte	0x3f
	.zero		1


	//   ....[145]....
        /*09a8*/ 	.word	0x000073c0
        /*09ac*/ 	.word	0x00000007
        /*09b0*/ 	.word	0x00000000
        /*09b4*/ 	.short	0x010a
        /*09b6*/ 	.byte	0x3f
	.zero		1


	//   ....[146]....
        /*09b8*/ 	.word	0x00007450
        /*09bc*/ 	.word	0x00000006
        /*09c0*/ 	.word	0x00000000
        /*09c4*/ 	.short	0x010a
        /*09c6*/ 	.byte	0x3f
	.zero		1


	//   ....[147]....
        /*09c8*/ 	.word	0x000074e0
        /*09cc*/ 	.word	0x00000007
        /*09d0*/ 	.word	0x00000000
        /*09d4*/ 	.short	0x010a
        /*09d6*/ 	.byte	0x3f
	.zero		1


	//   ....[148]....
        /*09d8*/ 	.word	0x00007570
        /*09dc*/ 	.word	0x00000006
        /*09e0*/ 	.word	0x00000000
        /*09e4*/ 	.short	0x010a
        /*09e6*/ 	.byte	0x3f
	.zero		1


	//   ....[149]....
        /*09e8*/ 	.word	0x00007600
        /*09ec*/ 	.word	0x00000007
        /*09f0*/ 	.word	0x00000000
        /*09f4*/ 	.short	0x010a
        /*09f6*/ 	.byte	0x3f
	.zero		1


	//   ....[150]....
        /*09f8*/ 	.word	0x00007690
        /*09fc*/ 	.word	0x00000006
        /*0a00*/ 	.word	0x00000000
        /*0a04*/ 	.short	0x010a
        /*0a06*/ 	.byte	0x3f
	.zero		1


	//   ....[151]....
        /*0a08*/ 	.word	0x00007720
        /*0a0c*/ 	.word	0x00000007
        /*0a10*/ 	.word	0x00000000
        /*0a14*/ 	.short	0x010a
        /*0a16*/ 	.byte	0x3f
	.zero		1


	//   ....[152]....
        /*0a18*/ 	.word	0x000077b0
        /*0a1c*/ 	.word	0x00000006
        /*0a20*/ 	.word	0x00000000
        /*0a24*/ 	.short	0x010a
        /*0a26*/ 	.byte	0x3f
	.zero		1


	//   ....[153]....
        /*0a28*/ 	.word	0x00007840
        /*0a2c*/ 	.word	0x00000007
        /*0a30*/ 	.word	0x00000000
        /*0a34*/ 	.short	0x010a
        /*0a36*/ 	.byte	0x3f
	.zero		1


	//   ....[154]....
        /*0a38*/ 	.word	0x000078d0
        /*0a3c*/ 	.word	0x00000006
        /*0a40*/ 	.word	0x00000000
        /*0a44*/ 	.short	0x010a
        /*0a46*/ 	.byte	0x3f
	.zero		1


	//   ....[155]....
        /*0a48*/ 	.word	0x00007960
        /*0a4c*/ 	.word	0x00000007
        /*0a50*/ 	.word	0x00000000
        /*0a54*/ 	.short	0x010a
        /*0a56*/ 	.byte	0x3f
	.zero		1


	//   ....[156]....
        /*0a58*/ 	.word	0x000079f0
        /*0a5c*/ 	.word	0x00000006
        /*0a60*/ 	.word	0x00000000
        /*0a64*/ 	.short	0x010a
        /*0a66*/ 	.byte	0x3f
	.zero		1


	//   ....[157]....
        /*0a68*/ 	.word	0x00007a80
        /*0a6c*/ 	.word	0x00000007
        /*0a70*/ 	.word	0x00000000
        /*0a74*/ 	.short	0x010a
        /*0a76*/ 	.byte	0x3f
	.zero		1


	//   ....[158]....
        /*0a78*/ 	.word	0x00007b10
        /*0a7c*/ 	.word	0x00000006
        /*0a80*/ 	.word	0x00000000
        /*0a84*/ 	.short	0x010a
        /*0a86*/ 	.byte	0x3f
	.zero		1


	//   ....[159]....
        /*0a88*/ 	.word	0x00007ba0
        /*0a8c*/ 	.word	0x00000007
        /*0a90*/ 	.word	0x00000000
        /*0a94*/ 	.short	0x010a
        /*0a96*/ 	.byte	0x3f
	.zero		1


	//   ....[160]....
        /*0a98*/ 	.word	0x00007c30
        /*0a9c*/ 	.word	0x00000006
        /*0aa0*/ 	.word	0x00000000
        /*0aa4*/ 	.short	0x010a
        /*0aa6*/ 	.byte	0x3f
	.zero		1


	//   ....[161]....
        /*0aa8*/ 	.word	0x00007cc0
        /*0aac*/ 	.word	0x00000007
        /*0ab0*/ 	.word	0x00000000
        /*0ab4*/ 	.short	0x010a
        /*0ab6*/ 	.byte	0x3f
	.zero		1


	//   ....[162]....
        /*0ab8*/ 	.word	0x00007d50
        /*0abc*/ 	.word	0x00000006
        /*0ac0*/ 	.word	0x00000000
        /*0ac4*/ 	.short	0x010a
        /*0ac6*/ 	.byte	0x3f
	.zero		1


	//   ....[163]....
        /*0ac8*/ 	.word	0x00007de0
        /*0acc*/ 	.word	0x00000007
        /*0ad0*/ 	.word	0x00000000
        /*0ad4*/ 	.short	0x010a
        /*0ad6*/ 	.byte	0x3f
	.zero		1


	//   ....[164]....
        /*0ad8*/ 	.word	0x00007e70
        /*0adc*/ 	.word	0x00000006
        /*0ae0*/ 	.word	0x00000000
        /*0ae4*/ 	.short	0x010a
        /*0ae6*/ 	.byte	0x3f
	.zero		1


	//   ....[165]....
        /*0ae8*/ 	.word	0x00007f00
        /*0aec*/ 	.word	0x00000007
        /*0af0*/ 	.word	0x00000000
        /*0af4*/ 	.short	0x010a
        /*0af6*/ 	.byte	0x3f
	.zero		1


	//   ....[166]....
        /*0af8*/ 	.word	0x00007f90
        /*0afc*/ 	.word	0x00000006
        /*0b00*/ 	.word	0x00000000
        /*0b04*/ 	.short	0x010a
        /*0b06*/ 	.byte	0x3f
	.zero		1


	//   ....[167]....
        /*0b08*/ 	.word	0x00008020
        /*0b0c*/ 	.word	0x00000007
        /*0b10*/ 	.word	0x00000000
        /*0b14*/ 	.short	0x010a
        /*0b16*/ 	.byte	0x3f
	.zero		1


	//   ....[168]....
        /*0b18*/ 	.word	0x000080b0
        /*0b1c*/ 	.word	0x00000006
        /*0b20*/ 	.word	0x00000000
        /*0b24*/ 	.short	0x010a
        /*0b26*/ 	.byte	0x3f
	.zero		1


	//   ....[169]....
        /*0b28*/ 	.word	0x00008140
        /*0b2c*/ 	.word	0x00000007
        /*0b30*/ 	.word	0x00000000
        /*0b34*/ 	.short	0x010a
        /*0b36*/ 	.byte	0x3f
	.zero		1


	//   ....[170]....
        /*0b38*/ 	.word	0x000081d0
        /*0b3c*/ 	.word	0x00000006
        /*0b40*/ 	.word	0x00000000
        /*0b44*/ 	.short	0x010a
        /*0b46*/ 	.byte	0x3f
	.zero		1


	//   ....[171]....
        /*0b48*/ 	.word	0x00008260
        /*0b4c*/ 	.word	0x00000007
        /*0b50*/ 	.word	0x00000000
        /*0b54*/ 	.short	0x010a
        /*0b56*/ 	.byte	0x3f
	.zero		1


	//   ....[172]....
        /*0b58*/ 	.word	0x000082f0
        /*0b5c*/ 	.word	0x00000006
        /*0b60*/ 	.word	0x00000000
        /*0b64*/ 	.short	0x010a
        /*0b66*/ 	.byte	0x3f
	.zero		1


	//   ....[173]....
        /*0b68*/ 	.word	0x00008380
        /*0b6c*/ 	.word	0x00000007
        /*0b70*/ 	.word	0x00000000
        /*0b74*/ 	.short	0x010a
        /*0b76*/ 	.byte	0x3f
	.zero		1


	//   ....[174]....
        /*0b78*/ 	.word	0x00008410
        /*0b7c*/ 	.word	0x00000006
        /*0b80*/ 	.word	0x00000000
        /*0b84*/ 	.short	0x010a
        /*0b86*/ 	.byte	0x3f
	.zero		1


	//   ....[175]....
        /*0b88*/ 	.word	0x000084a0
        /*0b8c*/ 	.word	0x00000007
        /*0b90*/ 	.word	0x00000000
        /*0b94*/ 	.short	0x010a
        /*0b96*/ 	.byte	0x3f
	.zero		1


	//   ....[176]....
        /*0b98*/ 	.word	0x00008530
        /*0b9c*/ 	.word	0x00000006
        /*0ba0*/ 	.word	0x00000000
        /*0ba4*/ 	.short	0x010a
        /*0ba6*/ 	.byte	0x3f
	.zero		1


	//   ....[177]....
        /*0ba8*/ 	.word	0x000085c0
        /*0bac*/ 	.word	0x00000007
        /*0bb0*/ 	.word	0x00000000
        /*0bb4*/ 	.short	0x010a
        /*0bb6*/ 	.byte	0x3f
	.zero		1


	//   ....[178]....
        /*0bb8*/ 	.word	0x00008650
        /*0bbc*/ 	.word	0x00000006
        /*0bc0*/ 	.word	0x00000000
        /*0bc4*/ 	.short	0x010a
        /*0bc6*/ 	.byte	0x3f
	.zero		1


	//   ....[179]....
        /*0bc8*/ 	.word	0x000086e0
        /*0bcc*/ 	.word	0x00000007
        /*0bd0*/ 	.word	0x00000000
        /*0bd4*/ 	.short	0x010a
        /*0bd6*/ 	.byte	0x3f
	.zero		1


	//   ....[180]....
        /*0bd8*/ 	.word	0x00008770
        /*0bdc*/ 	.word	0x00000006
        /*0be0*/ 	.word	0x00000000
        /*0be4*/ 	.short	0x010a
        /*0be6*/ 	.byte	0x3f
	.zero		1


	//   ....[181]....
        /*0be8*/ 	.word	0x00008800
        /*0bec*/ 	.word	0x00000007
        /*0bf0*/ 	.word	0x00000000
        /*0bf4*/ 	.short	0x010a
        /*0bf6*/ 	.byte	0x3f
	.zero		1


	//   ....[182]....
        /*0bf8*/ 	.word	0x00008890
        /*0bfc*/ 	.word	0x00000006
        /*0c00*/ 	.word	0x00000000
        /*0c04*/ 	.short	0x010a
        /*0c06*/ 	.byte	0x3f
	.zero		1


	//   ....[183]....
        /*0c08*/ 	.word	0x00008920
        /*0c0c*/ 	.word	0x00000007
        /*0c10*/ 	.word	0x00000000
        /*0c14*/ 	.short	0x010a
        /*0c16*/ 	.byte	0x3f
	.zero		1


	//   ....[184]....
        /*0c18*/ 	.word	0x000089b0
        /*0c1c*/ 	.word	0x00000006
        /*0c20*/ 	.word	0x00000000
        /*0c24*/ 	.short	0x010a
        /*0c26*/ 	.byte	0x3f
	.zero		1


	//   ....[185]....
        /*0c28*/ 	.word	0x00008a40
        /*0c2c*/ 	.word	0x00000003
        /*0c30*/ 	.word	0x00000000
        /*0c34*/ 	.short	0x010a
        /*0c36*/ 	.byte	0x3f
	.zero		1


	//   ....[186]....
        /*0c38*/ 	.word	0x00008ab0
        /*0c3c*/ 	.word	0x00000011
        /*0c40*/ 	.word	0xfffffff8
        /*0c44*/ 	.short	0x010a
        /*0c46*/ 	.byte	0x3f
	.zero		1


	//   ....[187]....
        /*0c48*/ 	.word	0x00008b10
        /*0c4c*/ 	.word	0x00000011
        /*0c50*/ 	.word	0x00000000
        /*0c54*/ 	.short	0x010a
        /*0c56*/ 	.byte	0x3f
	.zero		1


	//   ....[188]....
        /*0c58*/ 	.word	0x00008b70
        /*0c5c*/ 	.word	0x00000013
        /*0c60*/ 	.word	0x00000000
        /*0c64*/ 	.short	0x010a
        /*0c66*/ 	.byte	0x3f
	.zero		1


	//   ....[189]....
        /*0c68*/ 	.word	0x00008bd0
        /*0c6c*/ 	.word	0x00000011
        /*0c70*/ 	.word	0x00000008
        /*0c74*/ 	.short	0x010a
        /*0c76*/ 	.byte	0x3f
	.zero		1


	//   ....[190]....
        /*0c78*/ 	.word	0x00008ca0
        /*0c7c*/ 	.word	0x00000013
        /*0c80*/ 	.word	0x000001c0
        /*0c84*/ 	.short	0x010a
        /*0c86*/ 	.byte	0x3f
	.zero		1


	//   ....[191]....
        /*0c88*/ 	.word	0x00008d80
        /*0c8c*/ 	.word	0x00000005
        /*0c90*/ 	.word	0x00000000
        /*0c94*/ 	.short	0x010a
        /*0c96*/ 	.byte	0x3f
	.zero		1


	//   ....[192]....
        /*0c98*/ 	.word	0x00008dd0
        /*0c9c*/ 	.word	0x00000007
        /*0ca0*/ 	.word	0x00000000
        /*0ca4*/ 	.short	0x010a
        /*0ca6*/ 	.byte	0x3f
	.zero		1


	//   ....[193]....
        /*0ca8*/ 	.word	0x00008e20
        /*0cac*/ 	.word	0x00000006
        /*0cb0*/ 	.word	0x00000000
        /*0cb4*/ 	.short	0x010a
        /*0cb6*/ 	.byte	0x3f
	.zero		1


	//   ....[194]....
        /*0cb8*/ 	.word	0x00008e70
        /*0cbc*/ 	.word	0x00000007
        /*0cc0*/ 	.word	0x00000000
        /*0cc4*/ 	.short	0x010a
        /*0cc6*/ 	.byte	0x3f
	.zero		1


	//   ....[195]....
        /*0cc8*/ 	.word	0x00008ec0
        /*0ccc*/ 	.word	0x00000006
        /*0cd0*/ 	.word	0x00000000
        /*0cd4*/ 	.short	0x010a
        /*0cd6*/ 	.byte	0x3f
	.zero		1


	//   ....[196]....
        /*0cd8*/ 	.word	0x00008f10
        /*0cdc*/ 	.word	0x00000007
        /*0ce0*/ 	.word	0x00000000
        /*0ce4*/ 	.short	0x010a
        /*0ce6*/ 	.byte	0x3f
	.zero		1


	//   ....[197]....
        /*0ce8*/ 	.word	0x00008f60
        /*0cec*/ 	.word	0x00000006
        /*0cf0*/ 	.word	0x00000000
        /*0cf4*/ 	.short	0x010a
        /*0cf6*/ 	.byte	0x3f
	.zero		1


	//   ....[198]....
        /*0cf8*/ 	.word	0x00008fb0
        /*0cfc*/ 	.word	0x00000007
        /*0d00*/ 	.word	0x00000000
        /*0d04*/ 	.short	0x010a
        /*0d06*/ 	.byte	0x3f
	.zero		1


	//   ....[199]....
        /*0d08*/ 	.word	0x00009000
        /*0d0c*/ 	.word	0x00000006
        /*0d10*/ 	.word	0x00000000
        /*0d14*/ 	.short	0x010a
        /*0d16*/ 	.byte	0x3f
	.zero		1


	//   ....[200]....
        /*0d18*/ 	.word	0x00009050
        /*0d1c*/ 	.word	0x00000007
        /*0d20*/ 	.word	0x00000000
        /*0d24*/ 	.short	0x010a
        /*0d26*/ 	.byte	0x3f
	.zero		1


	//   ....[201]....
        /*0d28*/ 	.word	0x000090a0
        /*0d2c*/ 	.word	0x00000006
        /*0d30*/ 	.word	0x00000000
        /*0d34*/ 	.short	0x010a
        /*0d36*/ 	.byte	0x3f
	.zero		1


	//   ....[202]....
        /*0d38*/ 	.word	0x000090f0
        /*0d3c*/ 	.word	0x00000007
        /*0d40*/ 	.word	0x00000000
        /*0d44*/ 	.short	0x010a
        /*0d46*/ 	.byte	0x3f
	.zero		1


	//   ....[203]....
        /*0d48*/ 	.word	0x00009140
        /*0d4c*/ 	.word	0x00000006
        /*0d50*/ 	.word	0x00000000
        /*0d54*/ 	.short	0x010a
        /*0d56*/ 	.byte	0x3f
	.zero		1


	//   ....[204]....
        /*0d58*/ 	.word	0x00009190
        /*0d5c*/ 	.word	0x00000007
        /*0d60*/ 	.word	0x00000000
        /*0d64*/ 	.short	0x010a
        /*0d66*/ 	.byte	0x3f
	.zero		1


	//   ....[205]....
        /*0d68*/ 	.word	0x000091e0
        /*0d6c*/ 	.word	0x00000006
        /*0d70*/ 	.word	0x00000000
        /*0d74*/ 	.short	0x010a
        /*0d76*/ 	.byte	0x3f
	.zero		1


	//   ....[206]....
        /*0d78*/ 	.word	0x00009230
        /*0d7c*/ 	.word	0x00000007
        /*0d80*/ 	.word	0x00000000
        /*0d84*/ 	.short	0x010a
        /*0d86*/ 	.byte	0x3f
	.zero		1


	//   ....[207]....
        /*0d88*/ 	.word	0x00009280
        /*0d8c*/ 	.word	0x00000006
        /*0d90*/ 	.word	0x00000000
        /*0d94*/ 	.short	0x010a
        /*0d96*/ 	.byte	0x3f
	.zero		1


	//   ....[208]....
        /*0d98*/ 	.word	0x000092d0
        /*0d9c*/ 	.word	0x00000007
        /*0da0*/ 	.word	0x00000000
        /*0da4*/ 	.short	0x010a
        /*0da6*/ 	.byte	0x3f
	.zero		1


	//   ....[209]....
        /*0da8*/ 	.word	0x00009320
        /*0dac*/ 	.word	0x00000006
        /*0db0*/ 	.word	0x00000000
        /*0db4*/ 	.short	0x010a
        /*0db6*/ 	.byte	0x3f
	.zero		1


	//   ....[210]....
        /*0db8*/ 	.word	0x00009370
        /*0dbc*/ 	.word	0x00000007
        /*0dc0*/ 	.word	0x00000000
        /*0dc4*/ 	.short	0x010a
        /*0dc6*/ 	.byte	0x3f
	.zero		1


	//   ....[211]....
        /*0dc8*/ 	.word	0x000093c0
        /*0dcc*/ 	.word	0x00000006
        /*0dd0*/ 	.word	0x00000000
        /*0dd4*/ 	.short	0x010a
        /*0dd6*/ 	.byte	0x3f
	.zero		1


	//   ....[212]....
        /*0dd8*/ 	.word	0x00009410
        /*0ddc*/ 	.word	0x00000007
        /*0de0*/ 	.word	0x00000000
        /*0de4*/ 	.short	0x010a
        /*0de6*/ 	.byte	0x3f
	.zero		1


	//   ....[213]....
        /*0de8*/ 	.word	0x00009460
        /*0dec*/ 	.word	0x00000006
        /*0df0*/ 	.word	0x00000000
        /*0df4*/ 	.short	0x010a
        /*0df6*/ 	.byte	0x3f
	.zero		1


	//   ....[214]....
        /*0df8*/ 	.word	0x000094b0
        /*0dfc*/ 	.word	0x00000007
        /*0e00*/ 	.word	0x00000000
        /*0e04*/ 	.short	0x010a
        /*0e06*/ 	.byte	0x3f
	.zero		1


	//   ....[215]....
        /*0e08*/ 	.word	0x00009500
        /*0e0c*/ 	.word	0x00000006
        /*0e10*/ 	.word	0x00000000
        /*0e14*/ 	.short	0x010a
        /*0e16*/ 	.byte	0x3f
	.zero		1


	//   ....[216]....
        /*0e18*/ 	.word	0x00009550
        /*0e1c*/ 	.word	0x00000007
        /*0e20*/ 	.word	0x00000000
        /*0e24*/ 	.short	0x010a
        /*0e26*/ 	.byte	0x3f
	.zero		1


	//   ....[217]....
        /*0e28*/ 	.word	0x000095a0
        /*0e2c*/ 	.word	0x00000006
        /*0e30*/ 	.word	0x00000000
        /*0e34*/ 	.short	0x010a
        /*0e36*/ 	.byte	0x3f
	.zero		1


	//   ....[218]....
        /*0e38*/ 	.word	0x000095f0
        /*0e3c*/ 	.word	0x00000007
        /*0e40*/ 	.word	0x00000000
        /*0e44*/ 	.short	0x010a
        /*0e46*/ 	.byte	0x3f
	.zero		1


	//   ....[219]....
        /*0e48*/ 	.word	0x00009640
        /*0e4c*/ 	.word	0x00000006
        /*0e50*/ 	.word	0x00000000
        /*0e54*/ 	.short	0x010a
        /*0e56*/ 	.byte	0x3f
	.zero		1


	//   ....[220]....
        /*0e58*/ 	.word	0x00009690
        /*0e5c*/ 	.word	0x00000007
        /*0e60*/ 	.word	0x00000000
        /*0e64*/ 	.short	0x010a
        /*0e66*/ 	.byte	0x3f
	.zero		1


	//   ....[221]....
        /*0e68*/ 	.word	0x000096e0
        /*0e6c*/ 	.word	0x00000006
        /*0e70*/ 	.word	0x00000000
        /*0e74*/ 	.short	0x010a
        /*0e76*/ 	.byte	0x3f
	.zero		1


	//   ....[222]....
        /*0e78*/ 	.word	0x00009730
        /*0e7c*/ 	.word	0x00000007
        /*0e80*/ 	.word	0x00000000
        /*0e84*/ 	.short	0x010a
        /*0e86*/ 	.byte	0x3f
	.zero		1


	//   ....[223]....
        /*0e88*/ 	.word	0x00009780
        /*0e8c*/ 	.word	0x00000006
        /*0e90*/ 	.word	0x00000000
        /*0e94*/ 	.short	0x010a
        /*0e96*/ 	.byte	0x3f
	.zero		1


	//   ....[224]....
        /*0e98*/ 	.word	0x000097d0
        /*0e9c*/ 	.word	0x00000007
        /*0ea0*/ 	.word	0x00000000
        /*0ea4*/ 	.short	0x010a
        /*0ea6*/ 	.byte	0x3f
	.zero		1


	//   ....[225]....
        /*0ea8*/ 	.word	0x00009820
        /*0eac*/ 	.word	0x00000006
        /*0eb0*/ 	.word	0x00000000
        /*0eb4*/ 	.short	0x010a
        /*0eb6*/ 	.byte	0x3f
	.zero		1


	//   ....[226]....
        /*0eb8*/ 	.word	0x00009870
        /*0ebc*/ 	.word	0x00000007
        /*0ec0*/ 	.word	0x00000000
        /*0ec4*/ 	.short	0x010a
        /*0ec6*/ 	.byte	0x3f
	.zero		1


	//   ....[227]....
        /*0ec8*/ 	.word	0x000098c0
        /*0ecc*/ 	.word	0x00000006
        /*0ed0*/ 	.word	0x00000000
        /*0ed4*/ 	.short	0x010a
        /*0ed6*/ 	.byte	0x3f
	.zero		1


	//   ....[228]....
        /*0ed8*/ 	.word	0x00009910
        /*0edc*/ 	.word	0x00000007
        /*0ee0*/ 	.word	0x00000000
        /*0ee4*/ 	.short	0x010a
        /*0ee6*/ 	.byte	0x3f
	.zero		1


	//   ....[229]....
        /*0ee8*/ 	.word	0x00009960
        /*0eec*/ 	.word	0x00000006
        /*0ef0*/ 	.word	0x00000000
        /*0ef4*/ 	.short	0x010a
        /*0ef6*/ 	.byte	0x3f
	.zero		1


	//   ....[230]....
        /*0ef8*/ 	.word	0x000099b0
        /*0efc*/ 	.word	0x00000007
        /*0f00*/ 	.word	0x00000000
        /*0f04*/ 	.short	0x010a
        /*0f06*/ 	.byte	0x3f
	.zero		1


	//   ....[231]....
        /*0f08*/ 	.word	0x00009a00
        /*0f0c*/ 	.word	0x00000006
        /*0f10*/ 	.word	0x00000000
        /*0f14*/ 	.short	0x010a
        /*0f16*/ 	.byte	0x3f
	.zero		1


	//   ....[232]....
        /*0f18*/ 	.word	0x00009a50
        /*0f1c*/ 	.word	0x00000007
        /*0f20*/ 	.word	0x00000000
        /*0f24*/ 	.short	0x010a
        /*0f26*/ 	.byte	0x3f
	.zero		1


	//   ....[233]....
        /*0f28*/ 	.word	0x00009aa0
        /*0f2c*/ 	.word	0x00000006
        /*0f30*/ 	.word	0x00000000
        /*0f34*/ 	.short	0x010a
        /*0f36*/ 	.byte	0x3f
	.zero		1


	//   ....[234]....
        /*0f38*/ 	.word	0x00009af0
        /*0f3c*/ 	.word	0x00000007
        /*0f40*/ 	.word	0x00000000
        /*0f44*/ 	.short	0x010a
        /*0f46*/ 	.byte	0x3f
	.zero		1


	//   ....[235]....
        /*0f48*/ 	.word	0x00009b40
        /*0f4c*/ 	.word	0x00000006
        /*0f50*/ 	.word	0x00000000
        /*0f54*/ 	.short	0x010a
        /*0f56*/ 	.byte	0x3f
	.zero		1


	//   ....[236]....
        /*0f58*/ 	.word	0x00009b90
        /*0f5c*/ 	.word	0x00000007
        /*0f60*/ 	.word	0x00000000
        /*0f64*/ 	.short	0x010a
        /*0f66*/ 	.byte	0x3f
	.zero		1


	//   ....[237]....
        /*0f68*/ 	.word	0x00009be0
        /*0f6c*/ 	.word	0x00000006
        /*0f70*/ 	.word	0x00000000
        /*0f74*/ 	.short	0x010a
        /*0f76*/ 	.byte	0x3f
	.zero		1


	//   ....[238]....
        /*0f78*/ 	.word	0x00009c30
        /*0f7c*/ 	.word	0x00000007
        /*0f80*/ 	.word	0x00000000
        /*0f84*/ 	.short	0x010a
        /*0f86*/ 	.byte	0x3f
	.zero		1


	//   ....[239]....
        /*0f88*/ 	.word	0x00009c80
        /*0f8c*/ 	.word	0x00000006
        /*0f90*/ 	.word	0x00000000
        /*0f94*/ 	.short	0x010a
        /*0f96*/ 	.byte	0x3f
	.zero		1


	//   ....[240]....
        /*0f98*/ 	.word	0x00009cd0
        /*0f9c*/ 	.word	0x00000007
        /*0fa0*/ 	.word	0x00000000
        /*0fa4*/ 	.short	0x010a
        /*0fa6*/ 	.byte	0x3f
	.zero		1


	//   ....[241]....
        /*0fa8*/ 	.word	0x00009d20
        /*0fac*/ 	.word	0x00000006
        /*0fb0*/ 	.word	0x00000000
        /*0fb4*/ 	.short	0x010a
        /*0fb6*/ 	.byte	0x3f
	.zero		1


	//   ....[242]....
        /*0fb8*/ 	.word	0x00009d70
        /*0fbc*/ 	.word	0x00000007
        /*0fc0*/ 	.word	0x00000000
        /*0fc4*/ 	.short	0x010a
        /*0fc6*/ 	.byte	0x3f
	.zero		1


	//   ....[243]....
        /*0fc8*/ 	.word	0x00009dc0
        /*0fcc*/ 	.word	0x00000006
        /*0fd0*/ 	.word	0x00000000
        /*0fd4*/ 	.short	0x010a
        /*0fd6*/ 	.byte	0x3f
	.zero		1


	//   ....[244]....
        /*0fd8*/ 	.word	0x00009e10
        /*0fdc*/ 	.word	0x00000007
        /*0fe0*/ 	.word	0x00000000
        /*0fe4*/ 	.short	0x010a
        /*0fe6*/ 	.byte	0x3f
	.zero		1


	//   ....[245]....
        /*0fe8*/ 	.word	0x00009e60
        /*0fec*/ 	.word	0x00000006
        /*0ff0*/ 	.word	0x00000000
        /*0ff4*/ 	.short	0x010a
        /*0ff6*/ 	.byte	0x3f
	.zero		1


	//----- nvinfo : EIATTR_NUM_MBARRIERS
	.align		4
.L_28:
        /*0ff8*/ 	.byte	0x03, 0x38
        /*0ffa*/ 	.short	0x0076


	//----- nvinfo : EIATTR_EXIT_INSTR_OFFSETS
	.align		4
        /*0ffc*/ 	.byte	0x04, 0x1c
        /*0ffe*/ 	.short	(.L_30 - .L_29)


	//   ....[0]....
.L_29:
        /*1000*/ 	.word	0x00001a70


	//   ....[1]....
        /*1004*/ 	.word	0x00001ad0


	//   ....[2]....
        /*1008*/ 	.word	0x00005d70


	//   ....[3]....
        /*100c*/ 	.word	0x00005da0


	//   ....[4]....
        /*1010*/ 	.word	0x00008a90


	//----- nvinfo : EIATTR_MAX_THREADS
	.align		4
.L_30:
        /*1014*/ 	.byte	0x04, 0x05
        /*1016*/ 	.short	(.L_32 - .L_31)
.L_31:
        /*1018*/ 	.word	0x00000180
        /*101c*/ 	.word	0x00000001
        /*1020*/ 	.word	0x00000001


	//----- nvinfo : EIATTR_CRS_STACK_SIZE
	.align		4
.L_32:
        /*1024*/ 	.byte	0x04, 0x1e
        /*1026*/ 	.short	(.L_34 - .L_33)
.L_33:
        /*1028*/ 	.word	0x00000000


	//----- nvinfo : EIATTR_CBANK_PARAM_SIZE
	.align		4
.L_34:
        /*102c*/ 	.byte	0x03, 0x19
        /*102e*/ 	.short	0x0470


	//----- nvinfo : EIATTR_PARAM_CBANK
	.align		4
        /*1030*/ 	.byte	0x04, 0x0a
        /*1032*/ 	.short	(.L_36 - .L_35)
	.align		4
.L_35:
        /*1034*/ 	.word	index@(.nv.constant0._ZN7cutlass13device_kernelINS_4gemm6kernel13GemmUniversalIN4cute5tupleIJiiiiEEENS1_10collective13CollectiveMmaINS1_37MainloopSm90TmaGmmaWarpSpecializedFP8ILi56ENS5_IJNS4_1CILi4EEENSA_ILi1EEESC_EEENS1_32KernelTmaWarpSpecializedPingpongEEENS5_IJNSA_ILi64EEESG_NSA_ILi32EEEEEENS_12float_e4m3_tENS5_IJlSC_lEEESJ_SK_NS4_8TiledMMAINS4_8MMA_AtomIJNS4_4SM904GMMA30MMA_64x64x32_F32E4M3E4M3_SS_TNILNSO_7ScaleInE1ELSQ_1EEEEEENS4_6LayoutINS5_IJSC_SC_SC_EEENS5_IJNSA_ILi0EEESV_SV_EEEEENS5_IJNS4_10UnderscoreESY_SY_EEEEENS4_13SM90_TMA_LOADENS4_14ComposedLayoutINS4_7SwizzleILi1ELi4ELi3EEENS4_18smem_ptr_flag_bitsILi8EEENST_INS5_IJNSA_ILi8EEESH_EEENS5_IJSH_SC_EEEEEEEvNS4_8identityENS4_23SM90_TMA_LOAD_MULTICASTES1B_vS1C_EENS_8epilogue10collective6detail29Sm90TmaWarpSpecializedAdapterINS1G_15DefaultEpilogueISJ_SK_SK_NS1F_6thread17LinearCombinationISJ_Li1EffLNS1K_9ScaleType4KindE0ELNS_15FloatRoundStyleE2ESJ_EENS1_15EpilogueDefaultEEEEEvvEEEEvNT_6ParamsE)
        /*1038*/ 	.short	0x0210
        /*103a*/ 	.short	0x0470


	//----- nvinfo : EIATTR_SW_WAR
	.align		4
.L_36:
        /*103c*/ 	.byte	0x04, 0x36
        /*103e*/ 	.short	(.L_38 - .L_37)
.L_37:
        /*1040*/ 	.word	0x00000008
.L_38:


//--------------------- .nv.callgraph             --------------------------
	.section	.nv.callgraph,"",@"SHT_CUDA_CALLGRAPH"
	.align	4
	.sectionentsize	8
	.align		4
        /*0000*/ 	.word	0x00000000
	.align		4
        /*0004*/ 	.word	0xffffffff
	.align		4
        /*0008*/ 	.word	0x00000000
	.align		4
        /*000c*/ 	.word	0xfffffffe
	.align		4
        /*0010*/ 	.word	0x00000000
	.align		4
        /*0014*/ 	.word	0xfffffffd
	.align		4
        /*0018*/ 	.word	0x00000000
	.align		4
        /*001c*/ 	.word	0xfffffffc


//--------------------- .nv.constant4             --------------------------
	.section	.nv.constant4,"a",@progbits
	.align	8
	.align		8
.nv.constant4:
        /*0000*/ 	.dword	_ZN40_INTERNAL_f5800484_4_k_cu_a6c6c170_193504cuda3std3__45__cpo5beginE
	.align		8
        /*0008*/ 	.dword	_ZN40_INTERNAL_f5800484_4_k_cu_a6c6c170_193504cuda3std3__45__cpo3endE
	.align		8
        /*0010*/ 	.dword	_ZN40_INTERNAL_f5800484_4_k_cu_a6c6c170_193504cuda3std3__45__cpo6cbeginE
	.align		8
        /*0018*/ 	.dword	_ZN40_INTERNAL_f5800484_4_k_cu_a6c6c170_193504cuda3std3__45__cpo4cendE
	.align		8
        /*0020*/ 	.dword	_ZN40_INTERNAL_f5800484_4_k_cu_a6c6c170_193504cuda3std3__442_GLOBAL__N__f5800484_4_k_cu_a6c6c170_193506ignoreE
	.align		8
        /*0028*/ 	.dword	_ZN40_INTERNAL_f5800484_4_k_cu_a6c6c170_193504cuda3std3__419piecewise_constructE
	.align		8
        /*0030*/ 	.dword	_ZN40_INTERNAL_f5800484_4_k_cu_a6c6c170_193504cuda3std3__48in_placeE
	.align		8
        /*0038*/ 	.dword	_ZN40_INTERNAL_f5800484_4_k_cu_a6c6c170_193504cuda3std6ranges3__45__cpo4swapE
	.align		8
        /*0040*/ 	.dword	_ZN40_INTERNAL_f5800484_4_k_cu_a6c6c170_193504cuda3std6ranges3__45__cpo9iter_moveE
	.align		8
        /*0048*/ 	.dword	_ZN40_INTERNAL_f5800484_4_k_cu_a6c6c170_193504cute7productE
	.align		8
        /*0050*/ 	.dword	_ZN40_INTERNAL_f5800484_4_k_cu_a6c6c170_193504cute1_E


//--------------------- .text._ZN7cutlass13device_kernelINS_4gemm6kernel13GemmUniversalIN4cute5tupleIJiiiiEEENS1_10collective13CollectiveMmaINS1_37MainloopSm90TmaGmmaWarpSpecializedFP8ILi56ENS5_IJNS4_1CILi4EEENSA_ILi1EEESC_EEENS1_32KernelTmaWarpSpecializedPingpongEEENS5_IJNSA_ILi64EEESG_NSA_ILi32EEEEEENS_12float_e4m3_tENS5_IJlSC_lEEESJ_SK_NS4_8TiledMMAINS4_8MMA_AtomIJNS4_4SM904GMMA30MMA_64x64x32_F32E4M3E4M3_SS_TNILNSO_7ScaleInE1ELSQ_1EEEEEENS4_6LayoutINS5_IJSC_SC_SC_EEENS5_IJNSA_ILi0EEESV_SV_EEEEENS5_IJNS4_10UnderscoreESY_SY_EEEEENS4_13SM90_TMA_LOADENS4_14ComposedLayoutINS4_7SwizzleILi1ELi4ELi3EEENS4_18smem_ptr_flag_bitsILi8EEENST_INS5_IJNSA_ILi8EEESH_EEENS5_IJSH_SC_EEEEEEEvNS4_8identityENS4_23SM90_TMA_LOAD_MULTICASTES1B_vS1C_EENS_8epilogue10collective6detail29Sm90TmaWarpSpecializedAdapterINS1G_15DefaultEpilogueISJ_SK_SK_NS1F_6thread17LinearCombinationISJ_Li1EffLNS1K_9ScaleType4KindE0ELNS_15FloatRoundStyleE2ESJ_EENS1_15EpilogueDefaultEEEEEvvEEEEvNT_6ParamsE --------------------------
	.section	.text._ZN7cutlass13device_kernelINS_4gemm6kernel13GemmUniversalIN4cute5tupleIJiiiiEEENS1_10collective13CollectiveMmaINS1_37MainloopSm90TmaGmmaWarpSpecializedFP8ILi56ENS5_IJNS4_1CILi4EEENSA_ILi1EEESC_EEENS1_32KernelTmaWarpSpecializedPingpongEEENS5_IJNSA_ILi64EEESG_NSA_ILi32EEEEEENS_12float_e4m3_tENS5_IJlSC_lEEESJ_SK_NS4_8TiledMMAINS4_8MMA_AtomIJNS4_4SM904GMMA30MMA_64x64x32_F32E4M3E4M3_SS_TNILNSO_7ScaleInE1ELSQ_1EEEEEENS4_6LayoutINS5_IJSC_SC_SC_EEENS5_IJNSA_ILi0EEESV_SV_EEEEENS5_IJNS4_10UnderscoreESY_SY_EEEEENS4_13SM90_TMA_LOADENS4_14ComposedLayoutINS4_7SwizzleILi1ELi4ELi3EEENS4_18smem_ptr_flag_bitsILi8EEENST_INS5_IJNSA_ILi8EEESH_EEENS5_IJSH_SC_EEEEEEEvNS4_8identityENS4_23SM90_TMA_LOAD_MULTICASTES1B_vS1C_EENS_8epilogue10collective6detail29Sm90TmaWarpSpecializedAdapterINS1G_15DefaultEpilogueISJ_SK_SK_NS1F_6thread17LinearCombinationISJ_Li1EffLNS1K_9ScaleType4KindE0ELNS_15FloatRoundStyleE2ESJ_EENS1_15EpilogueDefaultEEEEEvvEEEEvNT_6ParamsE,"ax",@progbits
	.align	128
.text._ZN7cutlass13device_kernelINS_4gemm6kernel13GemmUniversalIN4cute5tupleIJiiiiEEENS1_10collective13CollectiveMmaINS1_37MainloopSm90TmaGmmaWarpSpecializedFP8ILi56ENS5_IJNS4_1CILi4EEENSA_ILi1EEESC_EEENS1_32KernelTmaWarpSpecializedPingpongEEENS5_IJNSA_ILi64EEESG_NSA_ILi32EEEEEENS_12float_e4m3_tENS5_IJlSC_lEEESJ_SK_NS4_8TiledMMAINS4_8MMA_AtomIJNS4_4SM904GMMA30MMA_64x64x32_F32E4M3E4M3_SS_TNILNSO_7ScaleInE1ELSQ_1EEEEEENS4_6LayoutINS5_IJSC_SC_SC_EEENS5_IJNSA_ILi0EEESV_SV_EEEEENS5_IJNS4_10UnderscoreESY_SY_EEEEENS4_13SM90_TMA_LOADENS4_14ComposedLayoutINS4_7SwizzleILi1ELi4ELi3EEENS4_18smem_ptr_flag_bitsILi8EEENST_INS5_IJNSA_ILi8EEESH_EEENS5_IJSH_SC_EEEEEEEvNS4_8identityENS4_23SM90_TMA_LOAD_MULTICASTES1B_vS1C_EENS_8epilogue10collective6detail29Sm90TmaWarpSpecializedAdapterINS1G_15DefaultEpilogueISJ_SK_SK_NS1F_6thread17LinearCombinationISJ_Li1EffLNS1K_9ScaleType4KindE0ELNS_15FloatRoundStyleE2ESJ_EENS1_15EpilogueDefaultEEEEEvvEEEEvNT_6ParamsE:
        .type           _ZN7cutlass13device_kernelINS_4gemm6kernel13GemmUniversalIN4cute5tupleIJiiiiEEENS1_10collective13CollectiveMmaINS1_37MainloopSm90TmaGmmaWarpSpecializedFP8ILi56ENS5_IJNS4_1CILi4EEENSA_ILi1EEESC_EEENS1_32KernelTmaWarpSpecializedPingpongEEENS5_IJNSA_ILi64EEESG_NSA_ILi32EEEEEENS_12float_e4m3_tENS5_IJlSC_lEEESJ_SK_NS4_8TiledMMAINS4_8MMA_AtomIJNS4_4SM904GMMA30MMA_64x64x32_F32E4M3E4M3_SS_TNILNSO_7ScaleInE1ELSQ_1EEEEEENS4_6LayoutINS5_IJSC_SC_SC_EEENS5_IJNSA_ILi0EEESV_SV_EEEEENS5_IJNS4_10UnderscoreESY_SY_EEEEENS4_13SM90_TMA_LOADENS4_14ComposedLayoutINS4_7SwizzleILi1ELi4ELi3EEENS4_18smem_ptr_flag_bitsILi8EEENST_INS5_IJNSA_ILi8EEESH_EEENS5_IJSH_SC_EEEEEEEvNS4_8identityENS4_23SM90_TMA_LOAD_MULTICASTES1B_vS1C_EENS_8epilogue10collective6detail29Sm90TmaWarpSpecializedAdapterINS1G_15DefaultEpilogueISJ_SK_SK_NS1F_6thread17LinearCombinationISJ_Li1EffLNS1K_9ScaleType4KindE0ELNS_15FloatRoundStyleE2ESJ_EENS1_15EpilogueDefaultEEEEEvvEEEEvNT_6ParamsE,@function
        .size           _ZN7cutlass13device_kernelINS_4gemm6kernel13GemmUniversalIN4cute5tupleIJiiiiEEENS1_10collective13CollectiveMmaINS1_37MainloopSm90TmaGmmaWarpSpecializedFP8ILi56ENS5_IJNS4_1CILi4EEENSA_ILi1EEESC_EEENS1_32KernelTmaWarpSpecializedPingpongEEENS5_IJNSA_ILi64EEESG_NSA_ILi32EEEEEENS_12float_e4m3_tENS5_IJlSC_lEEESJ_SK_NS4_8TiledMMAINS4_8MMA_AtomIJNS4_4SM904GMMA30MMA_64x64x32_F32E4M3E4M3_SS_TNILNSO_7ScaleInE1ELSQ_1EEEEEENS4_6LayoutINS5_IJSC_SC_SC_EEENS5_IJNSA_ILi0EEESV_SV_EEEEENS5_IJNS4_10UnderscoreESY_SY_EEEEENS4_13SM90_TMA_LOADENS4_14ComposedLayoutINS4_7SwizzleILi1ELi4ELi3EEENS4_18smem_ptr_flag_bitsILi8EEENST_INS5_IJNSA_ILi8EEESH_EEENS5_IJSH_SC_EEEEEEEvNS4_8identityENS4_23SM90_TMA_LOAD_MULTICASTES1B_vS1C_EENS_8epilogue10collective6detail29Sm90TmaWarpSpecializedAdapterINS1G_15DefaultEpilogueISJ_SK_SK_NS1F_6thread17LinearCombinationISJ_Li1EffLNS1K_9ScaleType4KindE0ELNS_15FloatRoundStyleE2ESJ_EENS1_15EpilogueDefaultEEEEEvvEEEEvNT_6ParamsE,(.L_x_249 - _ZN7cutlass13device_kernelINS_4gemm6kernel13GemmUniversalIN4cute5tupleIJiiiiEEENS1_10collective13CollectiveMmaINS1_37MainloopSm90TmaGmmaWarpSpecializedFP8ILi56ENS5_IJNS4_1CILi4EEENSA_ILi1EEESC_EEENS1_32KernelTmaWarpSpecializedPingpongEEENS5_IJNSA_ILi64EEESG_NSA_ILi32EEEEEENS_12float_e4m3_tENS5_IJlSC_lEEESJ_SK_NS4_8TiledMMAINS4_8MMA_AtomIJNS4_4SM904GMMA30MMA_64x64x32_F32E4M3E4M3_SS_TNILNSO_7ScaleInE1ELSQ_1EEEEEENS4_6LayoutINS5_IJSC_SC_SC_EEENS5_IJNSA_ILi0EEESV_SV_EEEEENS5_IJNS4_10UnderscoreESY_SY_EEEEENS4_13SM90_TMA_LOADENS4_14ComposedLayoutINS4_7SwizzleILi1ELi4ELi3EEENS4_18smem_ptr_flag_bitsILi8EEENST_INS5_IJNSA_ILi8EEESH_EEENS5_IJSH_SC_EEEEEEEvNS4_8identityENS4_23SM90_TMA_LOAD_MULTICASTES1B_vS1C_EENS_8epilogue10collective6detail29Sm90TmaWarpSpecializedAdapterINS1G_15DefaultEpilogueISJ_SK_SK_NS1F_6thread17LinearCombinationISJ_Li1EffLNS1K_9ScaleType4KindE0ELNS_15FloatRoundStyleE2ESJ_EENS1_15EpilogueDefaultEEEEEvvEEEEvNT_6ParamsE)
        .other          _ZN7cutlass13device_kernelINS_4gemm6kernel13GemmUniversalIN4cute5tupleIJiiiiEEENS1_10collective13CollectiveMmaINS1_37MainloopSm90TmaGmmaWarpSpecializedFP8ILi56ENS5_IJNS4_1CILi4EEENSA_ILi1EEESC_EEENS1_32KernelTmaWarpSpecializedPingpongEEENS5_IJNSA_ILi64EEESG_NSA_ILi32EEEEEENS_12float_e4m3_tENS5_IJlSC_lEEESJ_SK_NS4_8TiledMMAINS4_8MMA_AtomIJNS4_4SM904GMMA30MMA_64x64x32_F32E4M3E4M3_SS_TNILNSO_7ScaleInE1ELSQ_1EEEEEENS4_6LayoutINS5_IJSC_SC_SC_EEENS5_IJNSA_ILi0EEESV_SV_EEEEENS5_IJNS4_10UnderscoreESY_SY_EEEEENS4_13SM90_TMA_LOADENS4_14ComposedLayoutINS4_7SwizzleILi1ELi4ELi3EEENS4_18smem_ptr_flag_bitsILi8EEENST_INS5_IJNSA_ILi8EEESH_EEENS5_IJSH_SC_EEEEEEEvNS4_8identityENS4_23SM90_TMA_LOAD_MULTICASTES1B_vS1C_EENS_8epilogue10collective6detail29Sm90TmaWarpSpecializedAdapterINS1G_15DefaultEpilogueISJ_SK_SK_NS1F_6thread17LinearCombinationISJ_Li1EffLNS1K_9ScaleType4KindE0ELNS_15FloatRoundStyleE2ESJ_EENS1_15EpilogueDefaultEEEEEvvEEEEvNT_6ParamsE,@"STO_CUDA_ENTRY STV_DEFAULT"
_ZN7cutlass13device_kernelINS_4gemm6kernel13GemmUniversalIN4cute5tupleIJiiiiEEENS1_10collective13CollectiveMmaINS1_37MainloopSm90TmaGmmaWarpSpecializedFP8ILi56ENS5_IJNS4_1CILi4EEENSA_ILi1EEESC_EEENS1_32KernelTmaWarpSpecializedPingpongEEENS5_IJNSA_ILi64EEESG_NSA_ILi32EEEEEENS_12float_e4m3_tENS5_IJlSC_lEEESJ_SK_NS4_8TiledMMAINS4_8MMA_AtomIJNS4_4SM904GMMA30MMA_64x64x32_F32E4M3E4M3_SS_TNILNSO_7ScaleInE1ELSQ_1EEEEEENS4_6LayoutINS5_IJSC_SC_SC_EEENS5_IJNSA_ILi0EEESV_SV_EEEEENS5_IJNS4_10UnderscoreESY_SY_EEEEENS4_13SM90_TMA_LOADENS4_14ComposedLayoutINS4_7SwizzleILi1ELi4ELi3EEENS4_18smem_ptr_flag_bitsILi8EEENST_INS5_IJNSA_ILi8EEESH_EEENS5_IJSH_SC_EEEEEEEvNS4_8identityENS4_23SM90_TMA_LOAD_MULTICASTES1B_vS1C_EENS_8epilogue10collective6detail29Sm90TmaWarpSpecializedAdapterINS1G_15DefaultEpilogueISJ_SK_SK_NS1F_6thread17LinearCombinationISJ_Li1EffLNS1K_9ScaleType4KindE0ELNS_15FloatRoundStyleE2ESJ_EENS1_15EpilogueDefaultEEEEEvvEEEEvNT_6ParamsE:
[----:B------:R-:W-:Y:S01]  /*0000*/  LDC R1, c[0x0][0x28] ;  /* 0x00000a00ff017b82 */ /* 0x000fe20000000800 */
[----:B------:R-:W0:Y:S01]  /*0010*/  S2R R11, SR_TID.X ;  /* 0x00000000000b7919 */ /* 0x000e220000002100 */
[----:B------:R-:W-:Y:S01]  /*0020*/  ELECT P0, URZ, PT ;  /* 0x00000000003f782f */ /* 0x000fe20003800000 */
[----:B------:R-:W-:Y:S01]  /*0030*/  BSSY B0, `(.L_x_0) ;  /* 0x000000f000007945 */ /* 0x000fe20003800000 */
[--C-:B0-----:R-:W-:Y:S02]  /*0040*/  SHF.R.U32.HI R0, RZ, 0x5, R11.reuse ;  /* 0x00000005ff007819 */ /* 0x101fe4000001160b */
[----:B------:R-:W-:-:S03]  /*0050*/  SHF.R.U32.HI R3, RZ, 0x7, R11 ;  /* 0x00000007ff037819 */ /* 0x000fc6000001160b */
[----:B------:R-:W0:Y:S04]  /*0060*/  SHFL.IDX PT, R2, R0, RZ, 0x1f ;  /* 0x00001fff00027589 */ /* 0x000e2800000e0000 */
[----:B------:R1:W2:Y:S01]  /*0070*/  SHFL.IDX PT, R5, R3, RZ, 0x1f ;  /* 0x00001fff03057589 */ /* 0x0002a200000e0000 */
[----:B0-----:R-:W-:-:S13]  /*0080*/  ISETP.NE.OR P0, PT, R2, RZ, !P0 ;  /* 0x000000ff0200720c */ /* 0x001fda0004705670 */
[----:B-12---:R-:W-:Y:S05]  /*0090*/  @P0 BRA `(.L_x_1) ;  /* 0x0000000000200947 */ /* 0x006fea0003800000 */
[----:B------:R-:W-:Y:S02]  /*00a0*/  ULDC.64 UR4, c[0x0][0x198] ;  /* 0x0000660000047ab9 */ /* 0x000fe40000000a00 */
[----:B------:R-:W-:Y:S02]  /*00b0*/  UIADD3 UR6, UP0, UR4, 0xf0, URZ ;  /* 0x000000f004067890 */ /* 0x000fe4000ff1e03f */
[----:B------:R-:W-:Y:S02]  /*00c0*/  UIADD3 UR4, UP1, UR4, 0x1f0, URZ ;  /* 0x000001f004047890 */ /* 0x000fe4000ff3e03f */
[----:B------:R-:W-:Y:S02]  /*00d0*/  UIADD3.X UR7, URZ, UR5, URZ, UP0, !UPT ;  /* 0x000000053f077290 */ /* 0x000fe400087fe43f */
[----:B------:R-:W-:-:S07]  /*00e0*/  UIADD3.X UR5, URZ, UR5, URZ, UP1, !UPT ;  /* 0x000000053f057290 */ /* 0x000fce0008ffe43f */
[----:B------:R0:W-:Y:S02]  /*00f0*/  UTMACCTL.PF [UR6] ;  /* 0x00000000060079b9 */ /* 0x0001e40008040000 */
[----:B------:R0:W-:Y:S02]  /*0100*/  UTMACCTL.PF [UR4] ;  /* 0x00000000040079b9 */ /* 0x0001e40008040000 */
[----:B0-----:R-:W-:Y:S01]  /*0110*/  NOP ;  /* 0x0000000000007918 */ /* 0x001fe20000000000 */
.L_x_1:
[----:B------:R-:W-:Y:S05]  /*0120*/  BSYNC B0 ;  /* 0x0000000000007941 */ /* 0x000fea0003800000 */
.L_x_0:
[----:B------:R-:W0:Y:S02]  /*0130*/  SHFL.IDX PT, R6, R0, RZ, 0x1f ;  /* 0x00001fff00067589 */ /* 0x000e2400000e0000 */
[----:B0-----:R-:W-:-:S13]  /*0140*/  ISETP.NE.AND P0, PT, R6, RZ, PT ;  /* 0x000000ff0600720c */ /* 0x001fda0003f05270 */
[----:B------:R-:W-:Y:S05]  /*0150*/  @P0 BRA `(.L_x_2) ;  /* 0x0000000800040947 */ /* 0x000fea0003800000 */
[----:B------:R-:W-:Y:S01]  /*0160*/  ELECT P0, URZ, PT ;  /* 0x00000000003f782f */ /* 0x000fe20003800000 */
[----:B------:R-:W-:-:S12]  /*0170*/  BSSY B0, `(.L_x_2) ;  /* 0x000007f000007945 */ /* 0x000fd80003800000 */
[----:B------:R-:W-:Y:S05]  /*0180*/  @!P0 BRA `(.L_x_3) ;  /* 0x0000000400f48947 */ /* 0x000fea0003800000 */
[----:B------:R-:W0:Y:S01]  /*0190*/  S2UR UR8, SR_CgaCtaId ;  /* 0x00000000000879c3 */ /* 0x000e220000008800 */
[----:B------:R-:W-:Y:S01]  /*01a0*/  UMOV UR4, 0x400 ;  /* 0x0000040000047882 */ /* 0x000fe20000000000 */
[----:B------:R-:W-:Y:S01]  /*01b0*/  UMOV UR5, 0x1 ;  /* 0x0000000100057882 */ /* 0x000fe20000000000 */
[----:B------:R-:W-:Y:S02]  /*01c0*/  UMOV UR6, 0x4 ;  /* 0x0000000400067882 */ /* 0x000fe40000000000 */
[----:B------:R-:W-:-:S04]  /*01d0*/  UIADD3 UR6, -UR6, 0x100000, URZ ;  /* 0x0010000006067890 */ /* 0x000fc8000fffe13f */
[----:B------:R-:W-:Y:S02]  /*01e0*/  USHF.L.U32 UR7, UR6, 0xb, URZ ;  /* 0x0000000b06077899 */ /* 0x000fe4000800063f */
[----:B------:R-:W-:Y:S02]  /*01f0*/  USHF.L.U32 UR6, UR6, 0x1, URZ ;  /* 0x0000000106067899 */ /* 0x000fe4000800063f */
[----:B0-----:R-:W-:Y:S02]  /*0200*/  ULEA UR8, UR8, UR4, 0x18 ;  /* 0x0000000408087291 */ /* 0x001fe4000f8ec03f */
[----:B------:R-:W-:-:S04]  /*0210*/  UIADD3 UR4, -UR5, 0x100000, URZ ;  /* 0x0010000005047890 */ /* 0x000fc8000fffe13f */
[----:B------:R-:W-:Y:S02]  /*0220*/  USHF.L.U32 UR5, UR4, 0xb, URZ ;  /* 0x0000000b04057899 */ /* 0x000fe4000800063f */
[----:B------:R-:W-:Y:S01]  /*0230*/  USHF.L.U32 UR4, UR4, 0x1, URZ ;  /* 0x0000000104047899 */ /* 0x000fe2000800063f */
[----:B------:R-:W0:Y:S11]  /*0240*/  FENCE.VIEW.ASYNC.S ;  /* 0x00000000000073c6 */ /* 0x000e360000000000 */
[----:B0-----:R0:W1:Y:S01]  /*0250*/  SYNCS.EXCH.64 URZ, [UR8], UR4 ;  /* 0x00000004083f75b2 */ /* 0x0010620008000100 */
[----:B------:R0:W2:Y:S01]  /*0260*/  SYNCS.EXCH.64 URZ, [UR8+0x1c0], UR6 ;  /* 0x0001c006083f75b2 */ /* 0x0000a20008000100 */
[----:B------:R0:W3:Y:S01]  /*0270*/  SYNCS.EXCH.64 URZ, [UR8+0x8], UR4 ;  /* 0x00000804083f75b2 */ /* 0x0000e20008000100 */
[----:B------:R0:W4:Y:S01]  /*0280*/  SYNCS.EXCH.64 URZ, [UR8+0x1c8], UR6 ;  /* 0x0001c806083f75b2 */ /* 0x0001220008000100 */
[----:B------:R0:W0:Y:S01]  /*0290*/  SYNCS.EXCH.64 URZ, [UR8+0x10], UR4 ;  /* 0x00001004083f75b2 */ /* 0x0000220008000100 */
        /* <DEDUP_REMOVED lines=107> */
[----:B-1234-:R-:W-:Y:S01]  /*0950*/  NOP ;  /* 0x0000000000007918 */ /* 0x01efe20000000000 */
.L_x_3:
[----:B0-----:R-:W-:Y:S05]  /*0960*/  BSYNC B0 ;  /* 0x0000000000007941 */ /* 0x001fea0003800000 */
.L_x_2:
[----:B------:R-:W-:Y:S01]  /*0970*/  SHF.R.S32.HI R4, RZ, 0x1f, R11 ;  /* 0x0000001fff047819 */ /* 0x000fe2000001140b */
[----:B------:R-:W0:Y:S01]  /*0980*/  SHFL.IDX PT, R7, R0, RZ, 0x1f ;  /* 0x00001fff00077589 */ /* 0x000e2200000e0000 */
[----:B------:R-:W1:Y:S01]  /*0990*/  S2UR UR12, SR_CTAID.X ;  /* 0x00000000000c79c3 */ /* 0x000e620000002500 */
[----:B------:R-:W-:Y:S02]  /*09a0*/  ELECT P0, URZ, PT ;  /* 0x00000000003f782f */ /* 0x000fe40003800000 */
[----:B------:R-:W-:Y:S01]  /*09b0*/  LEA.HI R4, R4, R11, RZ, 0x7 ;  /* 0x0000000b04047211 */ /* 0x000fe200078f38ff */
[----:B------:R-:W2:Y:S01]  /*09c0*/  SHFL.IDX PT, R8, R0, RZ, 0x1f ;  /* 0x00001fff00087589 */ /* 0x000ea200000e0000 */
[----:B------:R-:W-:Y:S01]  /*09d0*/  SHF.R.S32.HI R9, RZ, 0x1f, R6 ;  /* 0x0000001fff097819 */ /* 0x000fe20000011406 */
[----:B------:R-:W-:Y:S01]  /*09e0*/  ULDC UR4, c[0x0][0x150] ;  /* 0x0000540000047ab9 */ /* 0x000fe20000000800 */
[----:B------:R-:W-:Y:S01]  /*09f0*/  LOP3.LUT R4, R4, 0xffffff80, RZ, 0xc0, !PT ;  /* 0xffffff8004047812 */ /* 0x000fe200078ec0ff */
[----:B------:R-:W3:Y:S01]  /*0a00*/  S2R R16, SR_CTAID.Y ;  /* 0x0000000000107919 */ /* 0x000ee20000002600 */
[----:B------:R-:W-:Y:S01]  /*0a10*/  LEA.HI R9, R9, R6, RZ, 0x2 ;  /* 0x0000000609097211 */ /* 0x000fe200078f10ff */
[----:B------:R-:W4:Y:S01]  /*0a20*/  LDC R12, c[0x0][0x144] ;  /* 0x00005100ff0c7b82 */ /* 0x000f220000000800 */
[----:B------:R-:W-:Y:S01]  /*0a30*/  ELECT P1, URZ, PT ;  /* 0x00000000003f782f */ /* 0x000fe20003820000 */
[----:B------:R-:W-:Y:S01]  /*0a40*/  IMAD.IADD R10, R11, 0x1, -R4 ;  /* 0x000000010b0a7824 */ /* 0x000fe200078e0a04 */
[----:B------:R5:W4:Y:S01]  /*0a50*/  SHFL.IDX PT, R14, R3, RZ, 0x1f ;  /* 0x00001fff030e7589 */ /* 0x000b2200000e0000 */
[----:B------:R-:W-:Y:S01]  /*0a60*/  LOP3.LUT R9, R9, 0x3ffffffc, RZ, 0xc0, !PT ;  /* 0x3ffffffc09097812 */ /* 0x000fe200078ec0ff */
[----:B------:R-:W-:Y:S01]  /*0a70*/  ULDC UR5, c[0x0][0x154] ;  /* 0x0000550000057ab9 */ /* 0x000fe20000000800 */
[----:B------:R-:W-:Y:S01]  /*0a80*/  UMOV UR11, 0x80 ;  /* 0x00000080000b7882 */ /* 0x000fe20000000000 */
[----:B------:R-:W-:Y:S01]  /*0a90*/  SHF.R.S32.HI R19, RZ, 0x1f, R10 ;  /* 0x0000001fff137819 */ /* 0x000fe2000001140a */
[----:B------:R-:W3:Y:S01]  /*0aa0*/  LDC R13, c[0x0][0x140] ;  /* 0x00005000ff0d7b82 */ /* 0x000ee20000000800 */
[----:B------:R-:W-:Y:S01]  /*0ab0*/  IMAD.IADD R9, R6, 0x1, -R9 ;  /* 0x0000000106097824 */ /* 0x000fe200078e0a09 */
[----:B------:R-:W-:Y:S01]  /*0ac0*/  NOP ;  /* 0x0000000000007918 */ /* 0x000fe20000000000 */
[----:B------:R-:W-:Y:S01]  /*0ad0*/  LEA.HI R4, R19, R10, RZ, 0x3 ;  /* 0x0000000a13047211 */ /* 0x000fe200078f18ff */
[----:B------:R-:W-:Y:S01]  /*0ae0*/  NOP ;  /* 0x0000000000007918 */ /* 0x000fe20000000000 */
[----:B-----5:R-:W-:Y:S01]  /*0af0*/  SHF.R.S32.HI R3, RZ, 0x1f, R2 ;  /* 0x0000001fff037819 */ /* 0x020fe20000011402 */
[----:B------:R-:W-:Y:S01]  /*0b00*/  VIADD R40, R5, 0xffffffff ;  /* 0xffffffff05287836 */ /* 0x000fe20000000000 */
[----:B0-----:R-:W-:Y:S01]  /*0b10*/  ISETP.NE.OR P0, PT, R7, RZ, !P0 ;  /* 0x000000ff0700720c */ /* 0x001fe20004705670 */
[----:B------:R-:W0:Y:S01]  /*0b20*/  LDC R25, c[0x0][0x148] ;  /* 0x00005200ff197b82 */ /* 0x000e220000000800 */
[----:B------:R-:W-:-:S02]  /*0b30*/  SHF.R.S32.HI R7, RZ, 0x3, R4 ;  /* 0x00000003ff077819 */ /* 0x000fc40000011404 */
[----:B-1----:R-:W-:Y:S02]  /*0b40*/  I2FP.F32.U32 R0, UR12 ;  /* 0x0000000c00007c45 */ /* 0x002fe40008201000 */
[----:B------:R-:W-:Y:S02]  /*0b50*/  SHF.R.S32.HI R4, RZ, 0x1f, R4 ;  /* 0x0000001fff047819 */ /* 0x000fe40000011404 */
[----:B------:R-:W-:Y:S01]  /*0b60*/  LEA.HI R3, R3, R2, RZ, 0x2 ;  /* 0x0000000203037211 */ /* 0x000fe200078f10ff */
[----:B------:R-:W-:Y:S01]  /*0b70*/  FMUL R0, R0, UR4 ;  /* 0x0000000400007c20 */ /* 0x000fe20008400000 */
[----:B------:R-:W-:Y:S01]  /*0b80*/  LEA.HI R4, R4, R7, RZ, 0x2 ;  /* 0x0000000704047211 */ /* 0x000fe200078f10ff */
[----:B------:R-:W-:Y:S01]  /*0b90*/  UMOV UR4, 0x20 ;  /* 0x0000002000047882 */ /* 0x000fe20000000000 */
[----:B--2---:R-:W-:Y:S01]  /*0ba0*/  ISETP.NE.OR P1, PT, R8, RZ, !P1 ;  /* 0x000000ff0800720c */ /* 0x004fe20004f25670 */
[----:B------:R-:W-:Y:S01]  /*0bb0*/  VOTEU.ALL UP2, P0 ;  /* 0x00000000003f7886 */ /* 0x000fe20000040000 */
[----:B------:R-:W-:Y:S01]  /*0bc0*/  LOP3.LUT R4, R4, 0xfffffffc, RZ, 0xc0, !PT ;  /* 0xfffffffc04047812 */ /* 0x000fe200078ec0ff */
[----:B------:R-:W1:Y:S01]  /*0bd0*/  F2I.U32.TRUNC.NTZ R0, R0 ;  /* 0x0000000000007305 */ /* 0x000e62000020f000 */
[----:B------:R-:W-:Y:S01]  /*0be0*/  LOP3.LUT R3, R3, 0xfffffffc, RZ, 0xc0, !PT ;  /* 0xfffffffc03037812 */ /* 0x000fe200078ec0ff */
[----:B------:R-:W-:Y:S01]  /*0bf0*/  VOTEU.ALL UP0, P0 ;  /* 0x00000000003f7886 */ /* 0x000fe20000000000 */
[----:B------:R-:W2:Y:S01]  /*0c00*/  @!UP2 S2UR UR7, SR_CgaCtaId ;  /* 0x000000000007a9c3 */ /* 0x000ea20000008800 */
[----:B------:R-:W-:Y:S01]  /*0c10*/  IMAD.IADD R4, R7, 0x1, -R4 ;  /* 0x0000000107047824 */ /* 0x000fe200078e0a04 */
[----:B------:R-:W-:Y:S01]  /*0c20*/  @!UP2 UMOV UR6, 0x400 ;  /* 0x000004000006a882 */ /* 0x000fe20000000000 */
[----:B------:R-:W-:Y:S01]  /*0c30*/  IMAD.IADD R18, R2, 0x1, -R3 ;  /* 0x0000000102127824 */ /* 0x000fe200078e0a03 */
[----:B---3--:R-:W-:Y:S01]  /*0c40*/  ISETP.EQ.U32.AND P2, PT, R13, 0x1, PT ;  /* 0x000000010d00780c */ /* 0x008fe20003f42070 */
[----:B------:R-:W-:Y:S01]  /*0c50*/  IMAD R4, R9, 0x4, R4 ;  /* 0x0000000409047824 */ /* 0x000fe200078e0204 */
[----:B------:R-:W-:Y:S01]  /*0c60*/  VOTEU.ALL UP1, P0 ;  /* 0x00000000003f7886 */ /* 0x000fe20000020000 */
[----:B------:R-:W-:Y:S01]  /*0c70*/  VOTEU.ALL UP3, P1 ;  /* 0x00000000003f7886 */ /* 0x000fe20000860000 */
[----:B------:R-:W-:Y:S01]  /*0c80*/  VOTEU.ALL UP4, P1 ;  /* 0x00000000003f7886 */ /* 0x000fe20000880000 */
[----:B------:R-:W-:Y:S01]  /*0c90*/  VOTEU.ALL UP5, P1 ;  /* 0x00000000003f7886 */ /* 0x000fe200008a0000 */
[----:B------:R-:W-:Y:S01]  /*0ca0*/  SHF.R.S32.HI R3, RZ, 0x1f, R4 ;  /* 0x0000001fff037819 */ /* 0x000fe20000011404 */
[----:B------:R-:W-:Y:S01]  /*0cb0*/  IMAD.MOV.U32 R13, RZ, RZ, 0x1 ;  /* 0x00000001ff0d7424 */ /* 0x000fe200078e00ff */
[----:B------:R-:W3:Y:S01]  /*0cc0*/  @!UP3 S2UR UR10, SR_CgaCtaId ;  /* 0x00000000000ab9c3 */ /* 0x000ee20000008800 */
[----:B-1----:R-:W-:Y:S01]  /*0cd0*/  IMAD.MOV R7, RZ, RZ, -R0 ;  /* 0x000000ffff077224 */ /* 0x002fe200078e0a00 */
[----:B------:R-:W-:Y:S01]  /*0ce0*/  LEA.HI R3, R3, R4, RZ, 0x2 ;  /* 0x0000000403037211 */ /* 0x000fe200078f10ff */
[----:B------:R-:W-:Y:S01]  /*0cf0*/  @!UP3 UMOV UR9, 0x400 ;  /* 0x000004000009b882 */ /* 0x000fe20000000000 */
[----:B------:R-:W-:Y:S01]  /*0d00*/  I2FP.F32.U32 R0, R16 ;  /* 0x0000001000007245 */ /* 0x000fe20000201000 */
[----:B----4-:R-:W-:Y:S01]  /*0d10*/  IMAD R24, R12, R7, UR12 ;  /* 0x0000000c0c187e24 */ /* 0x010fe2000f8e0207 */
[----:B------:R-:W-:Y:S01]  /*0d20*/  LOP3.LUT R7, R3, 0xfffffffc, RZ, 0xc0, !PT ;  /* 0xfffffffc03077812 */ /* 0x000fe200078ec0ff */
[----:B------:R-:W-:Y:S01]  /*0d30*/  IMAD.SHL.U32 R3, R4, 0x4, RZ ;  /* 0x0000000404037824 */ /* 0x000fe200078e00ff */
[----:B------:R-:W-:Y:S01]  /*0d40*/  LOP3.LUT P0, RZ, R10, 0x7, RZ, 0xc0, !PT ;  /* 0x000000070aff7812 */ /* 0x000fe2000780c0ff */
[----:B------:R-:W-:Y:S01]  /*0d50*/  FMUL R0, R0, UR5 ;  /* 0x0000000500007c20 */ /* 0x000fe20008400000 */
[----:B------:R-:W-:-:S04]  /*0d60*/  @!UP2 UIADD3 UR4, -UR4, 0x100000, URZ ;  /* 0x001000000404a890 */ /* 0x000fc8000fffe13f */
[----:B------:R-:W-:Y:S02]  /*0d70*/  @!UP2 USHF.L.U32 UR5, UR4, 0xb, URZ ;  /* 0x0000000b0405a899 */ /* 0x000fe4000800063f */
[----:B------:R-:W-:Y:S01]  /*0d80*/  @!UP2 USHF.L.U32 UR4, UR4, 0x1, URZ ;  /* 0x000000010404a899 */ /* 0x000fe2000800063f */
[C---:B------:R-:W-:Y:S01]  /*0d90*/  IMAD.IADD R7, R4.reuse, 0x1, -R7 ;  /* 0x0000000104077824 */ /* 0x040fe200078e0a07 */
[----:B------:R-:W-:Y:S01]  /*0da0*/  LOP3.LUT R12, R4, 0xc, R3, 0x78, !PT ;  /* 0x0000000c040c7812 */ /* 0x000fe200078e7803 */
[----:B--2---:R-:W-:Y:S01]  /*0db0*/  @!UP2 ULEA UR8, UR7, UR6, 0x18 ;  /* 0x000000060708a291 */ /* 0x004fe2000f8ec03f */
[----:B------:R-:W-:Y:S01]  /*0dc0*/  ISETP.GE.U32.AND P6, PT, R40, 0x2, PT ;  /* 0x000000022800780c */ /* 0x000fe20003fc6070 */
[----:B------:R-:W1:Y:S01]  /*0dd0*/  F2I.U32.TRUNC.NTZ R0, R0 ;  /* 0x0000000000007305 */ /* 0x000e62000020f000 */
[----:B------:R-:W-:Y:S01]  /*0de0*/  ISETP.NE.AND P4, PT, R7, R24, PT ;  /* 0x000000180700720c */ /* 0x000fe20003f85270 */
[----:B------:R-:W-:-:S04]  /*0df0*/  @!UP3 UIADD3 UR6, -UR11, 0x100000, URZ ;  /* 0x001000000b06b890 */ /* 0x000fc8000fffe13f */
[----:B------:R-:W-:Y:S02]  /*0e00*/  @!UP3 USHF.L.U32 UR7, UR6, 0xb, URZ ;  /* 0x0000000b0607b899 */ /* 0x000fe4000800063f */
[----:B------:R-:W-:Y:S01]  /*0e10*/  @!UP3 USHF.L.U32 UR6, UR6, 0x1, URZ ;  /* 0x000000010606b899 */ /* 0x000fe2000800063f */
[----:B------:R-:W-:Y:S01]  /*0e20*/  ISETP.LT.U32.AND P0, PT, R12, 0x4, !P0 ;  /* 0x000000040c00780c */ /* 0x000fe20004701070 */
[----:B------:R-:W-:Y:S01]  /*0e30*/  VOTEU.ALL UP2, P1 ;  /* 0x00000000003f7886 */ /* 0x000fe20000840000 */
[----:B------:R-:W-:Y:S02]  /*0e40*/  R2UR UR15, R14 ;  /* 0x000000000e0f72ca */ /* 0x000fe400000e0000 */
[----:B------:R-:W-:Y:S01]  /*0e50*/  ISETP.NE.AND P3, PT, R5, RZ, PT ;  /* 0x000000ff0500720c */ /* 0x000fe20003f65270 */
[----:B---3--:R-:W-:Y:S01]  /*0e60*/  @!UP3 ULEA UR9, UR10, UR9, 0x18 ;  /* 0x000000090a09b291 */ /* 0x008fe2000f8ec03f */
[----:B------:R-:W2:Y:S02]  /*0e70*/  FENCE.VIEW.ASYNC.S ;  /* 0x00000000000073c6 */ /* 0x000ea40000000000 */
[----:B--2---:R2:W3:Y:S01]  /*0e80*/  @!UP0 SYNCS.EXCH.64 URZ, [UR8+0x3b0], UR4 ;  /* 0x0003b004083f85b2 */ /* 0x0044e20008000100 */
[----:B------:R-:W-:Y:S01]  /*0e90*/  VOTEU.ALL UP3, P1 ;  /* 0x00000000003f7886 */ /* 0x000fe20000860000 */
[----:B------:R-:W-:-:S02]  /*0ea0*/  ISETP.NE.AND P1, PT, R18, 0x3, PT ;  /* 0x000000031200780c */ /* 0x000fc40003f25270 */
[----:B------:R-:W-:Y:S01]  /*0eb0*/  @P4 SHF.R.S32.HI R3, RZ, 0x1f, R12 ;  /* 0x0000001fff034819 */ /* 0x000fe2000001140c */
[----:B-1----:R-:W-:Y:S01]  /*0ec0*/  IMAD.MOV R26, RZ, RZ, -R0 ;  /* 0x000000ffff1a7224 */ /* 0x002fe200078e0a00 */
[----:B------:R-:W-:Y:S02]  /*0ed0*/  ISETP.EQ.OR P1, PT, R18, RZ, !P1 ;  /* 0x000000ff1200720c */ /* 0x000fe40004f22670 */
[----:B------:R-:W-:Y:S01]  /*0ee0*/  @P4 LEA.HI R3, R3, R12, RZ, 0x2 ;  /* 0x0000000c03034211 */ /* 0x000fe200078f10ff */
[----:B0-----:R-:W-:Y:S01]  /*0ef0*/  IMAD R0, R25, R26, R16 ;  /* 0x0000001a19007224 */ /* 0x001fe200078e0210 */
[----:B------:R-:W-:Y:S02]  /*0f00*/  ISETP.EQ.AND P1, PT, R5, RZ, P1 ;  /* 0x000000ff0500720c */ /* 0x000fe40000f22270 */
[----:B------:R-:W-:Y:S02]  /*0f10*/  @P4 SHF.R.S32.HI R3, RZ, 0x2, R3 ;  /* 0x00000002ff034819 */ /* 0x000fe40000011403 */
[----:B------:R-:W-:Y:S01]  /*0f20*/  SEL R7, RZ, 0x1, !P1 ;  /* 0x00000001ff077807 */ /* 0x000fe20004800000 */
[----:B------:R2:W0:Y:S01]  /*0f30*/  @!UP1 SYNCS.EXCH.64 URZ, [UR8+0x3b8], UR4 ;  /* 0x0003b804083f95b2 */ /* 0x0004220008000100 */
[----:B------:R-:W-:Y:S01]  /*0f40*/  @P4 ISETP.NE.AND P5, PT, R3, R0, PT ;  /* 0x000000000300420c */ /* 0x000fe20003fa5270 */
[----:B------:R-:W-:Y:S01]  /*0f50*/  NOP ;  /* 0x0000000000007918 */ /* 0x000fe20000000000 */
[----:B------:R-:W-:-:S02]  /*0f60*/  SEL R0, RZ, 0x1, !P0 ;  /* 0x00000001ff007807 */ /* 0x000fc40004000000 */
[----:B------:R-:W-:Y:S02]  /*0f70*/  @P4 SEL R13, RZ, 0x1, P5 ;  /* 0x00000001ff0d4807 */ /* 0x000fe40002800000 */
[----:B------:R-:W-:Y:S02]  /*0f80*/  SEL R7, R7, 0x2, P6 ;  /* 0x0000000207077807 */ /* 0x000fe40003000000 */
[----:B------:R-:W-:Y:S01]  /*0f90*/  LOP3.LUT R13, R13, R0, RZ, 0xc0, !PT ;  /* 0x000000000d0d7212 */ /* 0x000fe200078ec0ff */
[----:B------:R2:W1:Y:S01]  /*0fa0*/  @!UP2 SYNCS.EXCH.64 URZ, [UR9+0x390], UR6 ;  /* 0x00039006093fa5b2 */ /* 0x0004620008000100 */
[----:B------:R2:W4:Y:S01]  /*0fb0*/  @!UP3 SYNCS.EXCH.64 URZ, [UR9+0x398], UR6 ;  /* 0x00039806093fb5b2 */ /* 0x0005220008000100 */
[----:B------:R2:W0:Y:S01]  /*0fc0*/  @!UP4 SYNCS.EXCH.64 URZ, [UR9+0x3a0], UR6 ;  /* 0x0003a006093fc5b2 */ /* 0x0004220008000100 */
[----:B------:R2:W0:Y:S01]  /*0fd0*/  @!UP5 SYNCS.EXCH.64 URZ, [UR9+0x3a8], UR6 ;  /* 0x0003a806093fd5b2 */ /* 0x0004220008000100 */
[----:B------:R-:W-:Y:S01]  /*0fe0*/  NOP ;  /* 0x0000000000007918 */ /* 0x000fe20000000000 */
[----:B--23--:R-:W-:Y:S05]  /*0ff0*/  @!P2 BRA `(.L_x_4) ;  /* 0x000000000008a947 */ /* 0x00cfea0003800000 */
[----:B01--4-:R-:W-:Y:S01]  /*1000*/  UCGABAR_ARV ;  /* 0x00000000000079c7 */ /* 0x013fe20008000000 */
[----:B------:R-:W-:Y:S05]  /*1010*/  BRA `(.L_x_5) ;  /* 0x0000000000047947 */ /* 0x000fea0003800000 */
.L_x_4:
[----:B01--4-:R-:W-:Y:S01]  /*1020*/  NOP ;  /* 0x0000000000007918 */ /* 0x013fe20000000000 */
.L_x_5:
[----:B------:R-:W-:Y:S01]  /*1030*/  ULDC.64 UR4, c[0x0][0x598] ;  /* 0x0001660000047ab9 */ /* 0x000fe20000000a00 */
[----:B------:R-:W-:Y:S01]  /*1040*/  ULDC.64 UR20, c[0x0][0x208] ;  /* 0x0000820000147ab9 */ /* 0x000fe20000000a00 */
[----:B------:R-:W-:-:S04]  /*1050*/  ISETP.NE.U32.AND P0, PT, RZ, UR4, PT ;  /* 0x00000004ff007c0c */ /* 0x000fc8000bf05070 */
[----:B------:R-:W-:-:S13]  /*1060*/  ISETP.NE.AND.EX P0, PT, RZ, UR5, PT, P0 ;  /* 0x00000005ff007c0c */ /* 0x000fda000bf05300 */
[----:B------:R-:W-:Y:S05]  /*1070*/  @!P0 BRA `(.L_x_6) ;  /* 0x00000000001c8947 */ /* 0x000fea0003800000 */
[----:B------:R-:W0:Y:S02]  /*1080*/  LDC.64 R2, c[0x0][0x598] ;  /* 0x00016600ff027b82 */ /* 0x000e240000000a00 */
[----:B0-----:R-:W2:Y:S02]  /*1090*/  LDG.E.64 R2, desc[UR20][R2.64] ;  /* 0x0000001402027981 */ /* 0x001ea4000c1e1b00 */
[----:B--2---:R-:W-:-:S04]  /*10a0*/  ISETP.NE.U32.AND P0, PT, R2, RZ, PT ;  /* 0x000000ff0200720c */ /* 0x004fc80003f05070 */
[----:B------:R-:W-:-:S13]  /*10b0*/  ISETP.NE.AND.EX P0, PT, R3, RZ, PT, P0 ;  /* 0x000000ff0300720c */ /* 0x000fda0003f05300 */
[----:B------:R-:W-:Y:S05]  /*10c0*/  @!P0 BRA `(.L_x_6) ;  /* 0x0000000000088947 */ /* 0x000fea0003800000 */
[----:B------:R0:W5:Y:S01]  /*10d0*/  LD.E R14, desc[UR20][R2.64] ;  /* 0x00000014020e7980 */ /* 0x000162000c101900 */
[----:B------:R-:W-:Y:S05]  /*10e0*/  BRA `(.L_x_7) ;  /* 0x0000000000207947 */ /* 0x000fea0003800000 */
.L_x_6:
[----:B------:R-:W-:Y:S02]  /*10f0*/  ULDC.64 UR4, c[0x0][0x588] ;  /* 0x0001620000047ab9 */ /* 0x000fe40000000a00 */
[----:B------:R-:W-:-:S04]  /*1100*/  ISETP.NE.U32.AND P0, PT, RZ, UR4, PT ;  /* 0x00000004ff007c0c */ /* 0x000fc8000bf05070 */
[----:B------:R-:W-:-:S13]  /*1110*/  ISETP.NE.AND.EX P0, PT, RZ, UR5, PT, P0 ;  /* 0x00000005ff007c0c */ /* 0x000fda000bf05300 */
[----:B------:R-:W-:Y:S05]  /*1120*/  @!P0 BRA `(.L_x_8) ;  /* 0x00000000000c8947 */ /* 0x000fea0003800000 */
[----:B------:R-:W0:Y:S02]  /*1130*/  LDC.64 R14, c[0x0][0x588] ;  /* 0x00016200ff0e7b82 */ /* 0x000e240000000a00 */
[----:B0-----:R1:W5:Y:S01]  /*1140*/  LDG.E R14, desc[UR20][R14.64] ;  /* 0x000000140e0e7981 */ /* 0x001362000c1e1900 */
[----:B------:R-:W-:Y:S05]  /*1150*/  BRA `(.L_x_7) ;  /* 0x0000000000047947 */ /* 0x000fea0003800000 */
.L_x_8:
[----:B------:R-:W2:Y:S02]  /*1160*/  LDC R14, c[0x0][0x580] ;  /* 0x00016000ff0e7b82 */ /* 0x000ea40000000800 */
.L_x_7:
[----:B------:R-:W-:Y:S02]  /*1170*/  ULDC.64 UR4, c[0x0][0x5a0] ;  /* 0x0001680000047ab9 */ /* 0x000fe40000000a00 */
[----:B------:R-:W-:-:S04]  /*1180*/  ISETP.NE.U32.AND P0, PT, RZ, UR4, PT ;  /* 0x00000004ff007c0c */ /* 0x000fc8000bf05070 */
[----:B------:R-:W-:-:S13]  /*1190*/  ISETP.NE.AND.EX P0, PT, RZ, UR5, PT, P0 ;  /* 0x00000005ff007c0c */ /* 0x000fda000bf05300 */
[----:B------:R-:W-:Y:S05]  /*11a0*/  @!P0 BRA `(.L_x_9) ;  /* 0x00000000001c8947 */ /* 0x000fea0003800000 */
[----:B0-----:R-:W0:Y:S02]  /*11b0*/  LDC.64 R2, c[0x0][0x5a0] ;  /* 0x00016800ff027b82 */ /* 0x001e240000000a00 */
[----:B0-----:R-:W3:Y:S02]  /*11c0*/  LDG.E.64 R2, desc[UR20][R2.64] ;  /* 0x0000001402027981 */ /* 0x001ee4000c1e1b00 */
[----:B---3--:R-:W-:-:S04]  /*11d0*/  ISETP.NE.U32.AND P0, PT, R2, RZ, PT ;  /* 0x000000ff0200720c */ /* 0x008fc80003f05070 */
[----:B------:R-:W-:-:S13]  /*11e0*/  ISETP.NE.AND.EX P0, PT, R3, RZ, PT, P0 ;  /* 0x000000ff0300720c */ /* 0x000fda0003f05300 */
[----:B------:R-:W-:Y:S05]  /*11f0*/  @!P0 BRA `(.L_x_9) ;  /* 0x0000000000088947 */ /* 0x000fea0003800000 */
[----:B-1----:R0:W5:Y:S01]  /*1200*/  LD.E R15, desc[UR20][R2.64] ;  /* 0x00000014020f7980 */ /* 0x002162000c101900 */
[----:B------:R-:W-:Y:S05]  /*1210*/  BRA `(.L_x_10) ;  /* 0x0000000000207947 */ /* 0x000fea0003800000 */
.L_x_9:
[----:B------:R-:W-:Y:S02]  /*1220*/  ULDC.64 UR4, c[0x0][0x590] ;  /* 0x0001640000047ab9 */ /* 0x000fe40000000a00 */
[----:B------:R-:W-:-:S04]  /*1230*/  ISETP.NE.U32.AND P0, PT, RZ, UR4, PT ;  /* 0x00000004ff007c0c */ /* 0x000fc8000bf05070 */
[----:B------:R-:W-:-:S13]  /*1240*/  ISETP.NE.AND.EX P0, PT, RZ, UR5, PT, P0 ;  /* 0x00000005ff007c0c */ /* 0x000fda000bf05300 */
[----:B------:R-:W-:Y:S05]  /*1250*/  @!P0 BRA `(.L_x_11) ;  /* 0x00000000000c8947 */ /* 0x000fea0003800000 */
[----:B0-----:R-:W1:Y:S02]  /*1260*/  LDC.64 R2, c[0x0][0x590] ;  /* 0x00016400ff027b82 */ /* 0x001e640000000a00 */
[----:B-1----:R1:W5:Y:S01]  /*1270*/  LDG.E R15, desc[UR20][R2.64] ;  /* 0x00000014020f7981 */ /* 0x002362000c1e1900 */
[----:B------:R-:W-:Y:S05]  /*1280*/  BRA `(.L_x_10) ;  /* 0x0000000000047947 */ /* 0x000fea0003800000 */
.L_x_11:
[----:B-1----:R-:W3:Y:S02]  /*1290*/  LDC R15, c[0x0][0x584] ;  /* 0x00016100ff0f7b82 */ /* 0x002ee40000000800 */
.L_x_10:
[----:B------:R-:W4:Y:S01]  /*12a0*/  LDC R0, c[0x0][0x65c] ;  /* 0x00019700ff007b82 */ /* 0x000f220000000800 */
[----:B------:R-:W-:Y:S01]  /*12b0*/  ULDC UR8, c[0x0][0x28c] ;  /* 0x0000a30000087ab9 */ /* 0x000fe20000000800 */
[----:B------:R-:W-:Y:S01]  /*12c0*/  ISETP.NE.AND P0, PT, R5, 0x2, PT ;  /* 0x000000020500780c */ /* 0x000fe20003f05270 */
[----:B------:R-:W-:Y:S01]  /*12d0*/  UIADD3 UR8, UR8, 0x1f, URZ ;  /* 0x0000001f08087890 */ /* 0x000fe2000fffe03f */
[----:B------:R-:W-:Y:S01]  /*12e0*/  IMAD.U32 R4, RZ, RZ, UR12 ;  /* 0x0000000cff047e24 */ /* 0x000fe2000f8e00ff */
[----:B------:R-:W-:Y:S01]  /*12f0*/  UMOV UR5, URZ ;  /* 0x0000003f00057c82 */ /* 0x000fe20008000000 */
[----:B------:R-:W-:Y:S01]  /*1300*/  UMOV UR4, URZ ;  /* 0x0000003f00047c82 */ /* 0x000fe20008000000 */
[----:B------:R-:W-:-:S04]  /*1310*/  USHF.R.S32.HI UR9, URZ, 0x1f, UR8 ;  /* 0x0000001f3f097899 */ /* 0x000fc80008011408 */
[----:B------:R-:W-:-:S04]  /*1320*/  ULEA.HI UR9, UR9, UR8, URZ, 0x5 ;  /* 0x0000000809097291 */ /* 0x000fc8000f8f283f */
[----:B------:R-:W-:Y:S01]  /*1330*/  USHF.R.S32.HI UR13, URZ, 0x5, UR9 ;  /* 0x000000053f0d7899 */ /* 0x000fe20008011409 */
[----:B----4-:R-:W-:-:S13]  /*1340*/  ISETP.NE.AND P4, PT, R0, 0x1, PT ;  /* 0x000000010000780c */ /* 0x010fda0003f85270 */
[----:B01----:R-:W0:Y:S01]  /*1350*/  @P4 LDC R3, c[0x0][0x10] ;  /* 0x00000400ff034b82 */ /* 0x003e220000000800 */
[----:B------:R-:W-:Y:S02]  /*1360*/  @P4 IMAD.MOV.U32 R17, RZ, RZ, RZ ;  /* 0x000000ffff114224 */ /* 0x000fe400078e00ff */
[----:B------:R-:W-:-:S05]  /*1370*/  @P4 IMAD.MOV.U32 R5, RZ, RZ, RZ ;  /* 0x000000ffff054224 */ /* 0x000fca00078e00ff */
[----:B------:R-:W1:Y:S01]  /*1380*/  @!P4 LDC R9, c[0x0][0xc] ;  /* 0x00000300ff09cb82 */ /* 0x000e620000000800 */
[----:B------:R-:W-:Y:S01]  /*1390*/  ULDC UR6, c[0x0][0xc] ;  /* 0x0000030000067ab9 */ /* 0x000fe20000000800 */
[----:B------:R-:W-:Y:S02]  /*13a0*/  ULDC UR7, c[0x0][0x10] ;  /* 0x0000040000077ab9 */ /* 0x000fe40000000800 */
[----:B------:R-:W-:-:S04]  /*13b0*/  UIMAD.WIDE.U32 UR6, UR6, UR7, URZ ;  /* 0x00000007060672a5 */ /* 0x000fc8000f8e003f */
[----:B------:R-:W4:Y:S01]  /*13c0*/  LDC R8, c[0x0][0x14] ;  /* 0x00000500ff087b82 */ /* 0x000f220000000800 */
[----:B0-----:R-:W-:-:S04]  /*13d0*/  @P4 IMAD.WIDE.U32 R2, R3, UR12, R16 ;  /* 0x0000000c03024c25 */ /* 0x001fc8000f8e0010 */
[----:B------:R-:W-:Y:S02]  /*13e0*/  @P4 IMAD.IADD R3, R3, 0x1, R5 ;  /* 0x0000000103034824 */ /* 0x000fe400078e0205 */
[----:B------:R-:W-:Y:S02]  /*13f0*/  IMAD.MOV.U32 R5, RZ, RZ, RZ ;  /* 0x000000ffff057224 */ /* 0x000fe400078e00ff */
[----:B-1----:R-:W-:-:S04]  /*1400*/  @!P4 IMAD.WIDE.U32 R4, R16, R9, R4 ;  /* 0x000000091004c225 */ /* 0x002fc800078e0004 */
[----:B------:R-:W-:Y:S02]  /*1410*/  @!P4 IMAD.MOV.U32 R2, RZ, RZ, R4 ;  /* 0x000000ffff02c224 */ /* 0x000fe400078e0004 */
[C---:B----4-:R-:W-:Y:S02]  /*1420*/  IMAD R21, R8.reuse, UR7, RZ ;  /* 0x0000000708157c24 */ /* 0x050fe4000f8e02ff */
[----:B------:R-:W-:Y:S01]  /*1430*/  IMAD.WIDE.U32 R8, R8, UR6, RZ ;  /* 0x0000000608087c25 */ /* 0x000fe2000f8e00ff */
[----:B------:R-:W-:-:S03]  /*1440*/  ULDC.64 UR6, c[0x0][0x650] ;  /* 0x0001940000067ab9 */ /* 0x000fc60000000a00 */
[----:B------:R-:W-:Y:S02]  /*1450*/  @!P4 IMAD.MOV.U32 R3, RZ, RZ, R5 ;  /* 0x000000ffff03c224 */ /* 0x000fe400078e0005 */
[----:B------:R-:W-:Y:S01]  /*1460*/  IMAD.IADD R0, R9, 0x1, R21 ;  /* 0x0000000109007824 */ /* 0x000fe200078e0215 */
[----:B------:R-:W-:Y:S06]  /*1470*/  @P0 BRA `(.L_x_12) ;  /* 0x0000000000200947 */ /* 0x000fec0003800000 */
[----:B------:R-:W-:Y:S01]  /*1480*/  USHF.R.U32.HI UR4, URZ, 0x3, UR13 ;  /* 0x000000033f047899 */ /* 0x000fe2000801160d */
[----:B------:R-:W-:Y:S01]  /*1490*/  IADD3 R2, P0, R2, R8, RZ ;  /* 0x0000000802027210 */ /* 0x000fe20007f1e0ff */
[----:B------:R-:W-:Y:S02]  /*14a0*/  UISETP.GE.U32.AND UP0, UPT, UR13, 0x38, UPT ;  /* 0x000000380d00788c */ /* 0x000fe4000bf06070 */
[----:B------:R-:W-:Y:S02]  /*14b0*/  UIMAD.WIDE.U32 UR4, UR4, 0x24924925, URZ ;  /* 0x24924925040478a5 */ /* 0x000fe4000f8e003f */
[----:B------:R-:W-:-:S05]  /*14c0*/  IMAD.X R3, R0, 0x1, R3, P0 ;  /* 0x0000000100037824 */ /* 0x000fca00000e0603 */
[----:B------:R-:W-:Y:S02]  /*14d0*/  UMOV UR4, URZ ;  /* 0x0000003f00047c82 */ /* 0x000fe40008000000 */
[----:B------:R-:W-:Y:S02]  /*14e0*/  @UP0 ULOP3.LUT UR4, UR5, 0x1, URZ, 0xc0, !UPT ;  /* 0x0000000105040892 */ /* 0x000fe4000f8ec03f */
[----:B------:R-:W-:-:S12]  /*14f0*/  UIMAD UR5, UR5, -0x38, UR13 ;  /* 0xffffffc8050578a4 */ /* 0x000fd8000f8e020d */
.L_x_12:
[----:B------:R-:W-:Y:S01]  /*1500*/  ISETP.GE.U32.AND P0, PT, R2, UR6, PT ;  /* 0x0000000602007c0c */ /* 0x000fe2000bf06070 */
[----:B------:R-:W-:Y:S01]  /*1510*/  IMAD.MOV.U32 R6, RZ, RZ, -0x1 ;  /* 0xffffffffff067424 */ /* 0x000fe200078e00ff */
[----:B------:R-:W-:Y:S01]  /*1520*/  PRMT R20, RZ, 0x7610, R20 ;  /* 0x00007610ff147816 */ /* 0x000fe20000000014 */
[----:B------:R-:W-:Y:S01]  /*1530*/  IMAD.MOV.U32 R4, RZ, RZ, -0x1 ;  /* 0xffffffffff047424 */ /* 0x000fe200078e00ff */
[----:B------:R-:W-:Y:S01]  /*1540*/  ISETP.GE.U32.AND.EX P0, PT, R3, UR7, PT, P0 ;  /* 0x0000000703007c0c */ /* 0x000fe2000bf06100 */
[----:B------:R-:W-:-:S12]  /*1550*/  IMAD.MOV.U32 R5, RZ, RZ, -0x1 ;  /* 0xffffffffff057424 */ /* 0x000fd800078e00ff */
[----:B------:R-:W-:Y:S05]  /*1560*/  @P0 BRA `(.L_x_13) ;  /* 0x0000000400240947 */ /* 0x000fea0003800000 */
[----:B------:R-:W0:Y:S01]  /*1570*/  LDC.64 R28, c[0x0][0x628] ;  /* 0x00018a00ff1c7b82 */ /* 0x000e220000000a00 */
[----:B------:R-:W-:Y:S02]  /*1580*/  IMAD.MOV.U32 R4, RZ, RZ, R2 ;  /* 0x000000ffff047224 */ /* 0x000fe400078e0002 */
[----:B------:R-:W-:-:S05]  /*1590*/  IMAD.MOV.U32 R5, RZ, RZ, R3 ;  /* 0x000000ffff057224 */ /* 0x000fca00078e0003 */
[----:B------:R-:W1:Y:S08]  /*15a0*/  LDC R6, c[0x0][0x630] ;  /* 0x00018c00ff067b82 */ /* 0x000e700000000800 */
[----:B------:R-:W4:Y:S01]  /*15b0*/  LDC.64 R30, c[0x0][0x620] ;  /* 0x00018800ff1e7b82 */ /* 0x000f220000000a00 */
[----:B0-----:R-:W-:-:S04]  /*15c0*/  ISETP.NE.U32.AND P0, PT, R28, RZ, PT ;  /* 0x000000ff1c00720c */ /* 0x001fc80003f05070 */
[----:B------:R-:W-:-:S13]  /*15d0*/  ISETP.NE.AND.EX P0, PT, R29, RZ, PT, P0 ;  /* 0x000000ff1d00720c */ /* 0x000fda0003f05300 */
[----:B-1--4-:R-:W-:Y:S05]  /*15e0*/  @!P0 BRA `(.L_x_14) ;  /* 0x0000000000288947 */ /* 0x012fea0003800000 */
[----:B------:R-:W0:Y:S02]  /*15f0*/  LDC R23, c[0x0][0x634] ;  /* 0x00018d00ff177b82 */ /* 0x000e240000000800 */
[----:B0-----:R-:W-:-:S05]  /*1600*/  IADD3 R23, P0, R2, R23, RZ ;  /* 0x0000001702177210 */ /* 0x001fca0007f1e0ff */
[----:B------:R-:W-:-:S04]  /*1610*/  IMAD.X R27, RZ, RZ, R3, P0 ;  /* 0x000000ffff1b7224 */ /* 0x000fc800000e0603 */
[----:B------:R-:W-:-:S04]  /*1620*/  IMAD.WIDE.U32 R4, R27, R28, RZ ;  /* 0x0000001c1b047225 */ /* 0x000fc800078e00ff */
[----:B------:R-:W-:-:S04]  /*1630*/  IMAD.WIDE.U32 R20, P0, R23, R29, R4 ;  /* 0x0000001d17147225 */ /* 0x000fc80007800004 */
[----:B------:R-:W-:-:S04]  /*1640*/  IMAD.WIDE.U32 R4, R23, R28, RZ ;  /* 0x0000001c17047225 */ /* 0x000fc800078e00ff */
[----:B------:R-:W-:Y:S01]  /*1650*/  IMAD.X R23, RZ, RZ, RZ, P0 ;  /* 0x000000ffff177224 */ /* 0x000fe200000e06ff */
[----:B------:R-:W-:Y:S01]  /*1660*/  IADD3 RZ, P0, R5, R20, RZ ;  /* 0x0000001405ff7210 */ /* 0x000fe20007f1e0ff */
[----:B------:R-:W-:-:S04]  /*1670*/  IMAD.MOV.U32 R22, RZ, RZ, R21 ;  /* 0x000000ffff167224 */ /* 0x000fc800078e0015 */
[----:B------:R-:W-:-:S08]  /*1680*/  IMAD.WIDE.U32.X R4, R27, R29, R22, P0 ;  /* 0x0000001d1b047225 */ /* 0x000fd000000e0416 */
.L_x_14:
[----:B------:R-:W0:Y:S01]  /*1690*/  LDC.64 R32, c[0x0][0x640] ;  /* 0x00019000ff207b82 */ /* 0x000e220000000a00 */
[-CC-:B------:R-:W-:Y:S01]  /*16a0*/  SHF.R.U64 R36, R4, R6.reuse, R5.reuse ;  /* 0x0000000604247219 */ /* 0x180fe20000001205 */
[----:B------:R-:W-:Y:S01]  /*16b0*/  IMAD.MOV.U32 R37, RZ, RZ, 0x1 ;  /* 0x00000001ff257424 */ /* 0x000fe200078e00ff */
[----:B------:R-:W-:Y:S02]  /*16c0*/  SHF.R.U32.HI R4, RZ, R6, R5 ;  /* 0x00000006ff047219 */ /* 0x000fe40000011605 */
[----:B------:R-:W-:-:S03]  /*16d0*/  IADD3 R21, P0, RZ, -R36, RZ ;  /* 0x80000024ff157210 */ /* 0x000fc60007f1e0ff */
[----:B------:R-:W1:Y:S02]  /*16e0*/  LDC R20, c[0x0][0x618] ;  /* 0x00018600ff147b82 */ /* 0x000e640000000800 */
[----:B------:R-:W-:-:S04]  /*16f0*/  IMAD.X R5, RZ, RZ, ~R4, P0 ;  /* 0x000000ffff057224 */ /* 0x000fc800000e0e04 */
[-C--:B------:R-:W-:Y:S02]  /*1700*/  IMAD R6, R5, R30.reuse, RZ ;  /* 0x0000001e05067224 */ /* 0x080fe400078e02ff */
[----:B------:R-:W4:Y:S01]  /*1710*/  LDC R23, c[0x0][0x608] ;  /* 0x00018200ff177b82 */ /* 0x000f220000000800 */
[----:B------:R-:W-:-:S04]  /*1720*/  IMAD.WIDE.U32 R4, R21, R30, R2 ;  /* 0x0000001e15047225 */ /* 0x000fc800078e0002 */
[----:B------:R-:W-:-:S03]  /*1730*/  IMAD R21, R21, R31, R6 ;  /* 0x0000001f15157224 */ /* 0x000fc600078e0206 */
[----:B------:R-:W2:Y:S01]  /*1740*/  LDC R28, c[0x0][0x658] ;  /* 0x00019600ff1c7b82 */ /* 0x000ea20000000800 */
[----:B------:R-:W-:Y:S01]  /*1750*/  IMAD.IADD R5, R5, 0x1, R21 ;  /* 0x0000000105057824 */ /* 0x000fe200078e0215 */
[----:B0-----:R-:W-:Y:S01]  /*1760*/  ISETP.NE.U32.AND P0, PT, R32, RZ, PT ;  /* 0x000000ff2000720c */ /* 0x001fe20003f05070 */
[----:B------:R-:W-:-:S03]  /*1770*/  IMAD.MOV.U32 R21, RZ, RZ, -0x1 ;  /* 0xffffffffff157424 */ /* 0x000fc600078e00ff */
[----:B------:R-:W-:Y:S02]  /*1780*/  ISETP.NE.AND.EX P0, PT, R33, RZ, PT, P0 ;  /* 0x000000ff2100720c */ /* 0x000fe40003f05300 */
[----:B------:R-:W0:Y:S01]  /*1790*/  LDC R31, c[0x0][0x600] ;  /* 0x00018000ff1f7b82 */ /* 0x000e220000000800 */
[-CC-:B-1----:R-:W-:Y:S02]  /*17a0*/  SHF.R.U64 R29, R4, R20.reuse, R5.reuse ;  /* 0x00000014041d7219 */ /* 0x182fe40000001205 */
[----:B------:R-:W-:-:S05]  /*17b0*/  SHF.R.U32.HI R4, RZ, R20, R5 ;  /* 0x00000014ff047219 */ /* 0x000fca0000011605 */
[----:B------:R-:W1:Y:S01]  /*17c0*/  LDC R30, c[0x0][0x648] ;  /* 0x00019200ff1e7b82 */ /* 0x000e620000000800 */
[-CC-:B----4-:R-:W-:Y:S02]  /*17d0*/  SHF.R.U64 R39, R29, R23.reuse, R4.reuse ;  /* 0x000000171d277219 */ /* 0x190fe40000001204 */
[----:B------:R-:W-:-:S05]  /*17e0*/  SHF.R.U32.HI R5, RZ, R23, R4 ;  /* 0x00000017ff057219 */ /* 0x000fca0000011604 */
[----:B------:R-:W4:Y:S01]  /*17f0*/  LDC R35, c[0x0][0x638] ;  /* 0x00018e00ff237b82 */ /* 0x000f220000000800 */
[-C--:B--2---:R-:W-:Y:S02]  /*1800*/  SHF.L.U32 R4, R21, R28.reuse, RZ ;  /* 0x0000001c15047219 */ /* 0x084fe400000006ff */
[--C-:B------:R-:W-:Y:S02]  /*1810*/  SHF.R.U64 R38, R39, R28, R5.reuse ;  /* 0x0000001c27267219 */ /* 0x100fe40000001205 */
[----:B------:R-:W-:Y:S02]  /*1820*/  LOP3.LUT R6, RZ, R4, RZ, 0x33, !PT ;  /* 0x00000004ff067212 */ /* 0x000fe400078e33ff */
[----:B------:R-:W-:Y:S01]  /*1830*/  SHF.R.U32.HI R5, RZ, R28, R5 ;  /* 0x0000001cff057219 */ /* 0x000fe20000011605 */
[----:B------:R-:W2:Y:S01]  /*1840*/  LDC R34, c[0x0][0x610] ;  /* 0x00018400ff227b82 */ /* 0x000ea20000000800 */
[----:B------:R-:W-:Y:S01]  /*1850*/  IMAD.MOV.U32 R4, RZ, RZ, R38 ;  /* 0x000000ffff047224 */ /* 0x000fe200078e0026 */
[----:B------:R-:W-:Y:S06]  /*1860*/  @!P0 BRA `(.L_x_15) ;  /* 0x0000000000288947 */ /* 0x000fec0003800000 */
[----:B------:R-:W3:Y:S02]  /*1870*/  LDC R23, c[0x0][0x64c] ;  /* 0x00019300ff177b82 */ /* 0x000ee40000000800 */
[----:B---3--:R-:W-:-:S05]  /*1880*/  IADD3 R23, P0, R38, R23, RZ ;  /* 0x0000001726177210 */ /* 0x008fca0007f1e0ff */
        /* <DEDUP_REMOVED lines=8> */
.L_x_15:
[----:B-1----:R-:W-:Y:S01]  /*1910*/  SHF.R.U64 R17, R4, R30, R5 ;  /* 0x0000001e04117219 */ /* 0x002fe20000001205 */
[----:B------:R-:W-:Y:S01]  /*1920*/  @P4 IMAD R24, R25, R26, R16 ;  /* 0x0000001a19184224 */ /* 0x000fe200078e0210 */
[----:B------:R-:W-:Y:S01]  /*1930*/  LOP3.LUT R5, R39, R6, RZ, 0xc0, !PT ;  /* 0x0000000627057212 */ /* 0x000fe200078ec0ff */
[----:B0-----:R-:W-:Y:S01]  /*1940*/  VIADD R6, R31, 0xffffffff ;  /* 0xffffffff1f067836 */ /* 0x001fe20000000000 */
[----:B------:R-:W-:Y:S01]  /*1950*/  SHF.L.U32 R4, R37, R28, RZ ;  /* 0x0000001c25047219 */ /* 0x000fe200000006ff */
[----:B------:R-:W-:-:S03]  /*1960*/  IMAD.MOV R20, RZ, RZ, -R17 ;  /* 0x000000ffff147224 */ /* 0x000fc600078e0a11 */
[----:B------:R-:W-:Y:S01]  /*1970*/  LOP3.LUT R29, R29, R6, RZ, 0xc0, !PT ;  /* 0x000000061d1d7212 */ /* 0x000fe200078ec0ff */
[----:B------:R-:W-:Y:S02]  /*1980*/  IMAD R5, R4, R17, R5 ;  /* 0x0000001104057224 */ /* 0x000fe400078e0205 */
[----:B----4-:R-:W-:Y:S02]  /*1990*/  IMAD R4, R20, R35, R38 ;  /* 0x0000002314047224 */ /* 0x010fe400078e0226 */
[----:B--2---:R-:W-:Y:S02]  /*19a0*/  IMAD R6, R5, R34, R24 ;  /* 0x0000002205067224 */ /* 0x004fe400078e0218 */
[----:B------:R-:W-:Y:S02]  /*19b0*/  IMAD R5, R4, R31, R29 ;  /* 0x0000001f04057224 */ /* 0x000fe400078e021d */
[----:B------:R-:W-:-:S03]  /*19c0*/  IMAD.MOV.U32 R20, RZ, RZ, 0x1 ;  /* 0x00000001ff147424 */ /* 0x000fc600078e00ff */
[----:B------:R-:W-:Y:S02]  /*19d0*/  SEL R4, R5, R6, !P4 ;  /* 0x0000000605047207 */ /* 0x000fe40006000000 */
[----:B------:R-:W-:Y:S01]  /*19e0*/  SEL R6, R6, R5, !P4 ;  /* 0x0000000506067207 */ /* 0x000fe20006000000 */
[----:B------:R-:W-:-:S07]  /*19f0*/  IMAD.MOV.U32 R5, RZ, RZ, R36 ;  /* 0x000000ffff057224 */ /* 0x000fce00078e0024 */
.L_x_13:
[----:B------:R-:W-:Y:S05]  /*1a00*/  @!P2 BRA `(.L_x_16) ;  /* 0x00000000000ca947 */ /* 0x000fea0003800000 */
[----:B------:R-:W-:Y:S01]  /*1a10*/  UCGABAR_WAIT ;  /* 0x0000000000007dc7 */ /* 0x000fe20008000000 */
[----:B------:R-:W-:Y:S01]  /*1a20*/  CCTL.IVALL ;  /* 0x00000000ff00798f */ /* 0x000fe20002000000 */
[----:B------:R-:W-:Y:S05]  /*1a30*/  BRA `(.L_x_17) ;  /* 0x0000000000047947 */ /* 0x000fea0003800000 */
.L_x_16:
[----:B------:R-:W-:Y:S06]  /*1a40*/  BAR.SYNC.DEFER_BLOCKING 0x0 ;  /* 0x0000000000007b1d */ /* 0x000fec0000010000 */
.L_x_17:
[----:B------:R-:W-:Y:S05]  /*1a50*/  @!P3 BRA `(.L_x_18) ;  /* 0x0000004000c8b947 */ /* 0x000fea0003800000 */
[----:B------:R-:W-:-:S13]  /*1a60*/  ISETP.GT.U32.AND P0, PT, R40, 0x1, PT ;  /* 0x000000012800780c */ /* 0x000fda0003f04070 */
[----:B------:R-:W-:Y:S05]  /*1a70*/  @P0 EXIT ;  /* 0x000000000000094d */ /* 0x000fea0003800000 */
.L_x_19:
[----:B------:R-:W-:-:S08]  /*1a80*/  NOP ;  /* 0x0000000000007918 */ /* 0x000fd00000000000 */
[----:B------:R-:W0:Y:S02]  /*1a90*/  USETMAXREG.TRY_ALLOC.CTAPOOL UP0, 0xe8 ;  /* 0x000000e8000079c8 */ /* 0x000e240008000600 */
[----:B0-----:R-:W-:-:S13]  /*1aa0*/  PLOP3.LUT P0, PT, PT, PT, UP0, 0x80, 0x0 ;  /* 0x000000000000781c */ /* 0x001fda0003f0f008 */
[----:B------:R-:W-:Y:S05]  /*1ab0*/  @!P0 BRA `(.L_x_19) ;  /* 0xfffffffc00f08947 */ /* 0x000fea000383ffff */
[----:B------:R-:W-:-:S13]  /*1ac0*/  LOP3.LUT P0, RZ, R20, 0xff, RZ, 0xc0, !PT ;  /* 0x000000ff14ff7812 */ /* 0x000fda000780c0ff */
[----:B------:R-:W-:Y:S05]  /*1ad0*/  @!P0 EXIT ;  /* 0x000000000000894d */ /* 0x000fea0003800000 */
[----:B------:R-:W0:Y:S01]  /*1ae0*/  S2UR UR6, SR_CgaCtaId ;  /* 0x00000000000679c3 */ /* 0x000e220000008800 */
[CC--:B------:R-:W-:Y:S01]  /*1af0*/  LEA.HI R11, R19.reuse, R10.reuse, RZ, 0x2 ;  /* 0x0000000a130b7211 */ /* 0x0c0fe200078f10ff */
[----:B------:R-:W-:Y:S01]  /*1b00*/  UIADD3 UR7, UR15, -0x1, URZ ;  /* 0xffffffff0f077890 */ /* 0x000fe2000fffe03f */
[----:B------:R-:W-:Y:S01]  /*1b10*/  LEA.HI R19, R19, R10, RZ, 0x5 ;  /* 0x0000000a13137211 */ /* 0x000fe200078f28ff */
[----:B------:R-:W-:Y:S01]  /*1b20*/  UMOV UR12, 0x400 ;  /* 0x00000400000c7882 */ /* 0x000fe20000000000 */
[--C-:B------:R-:W-:Y:S01]  /*1b30*/  SHF.R.S32.HI R16, RZ, 0x2, R11.reuse ;  /* 0x00000002ff107819 */ /* 0x100fe2000001140b */
[----:B------:R-:W-:Y:S01]  /*1b40*/  UISETP.LT.AND UP0, UPT, UR13, 0x1, UPT ;  /* 0x000000010d00788c */ /* 0x000fe2000bf01270 */
[----:B------:R-:W-:Y:S01]  /*1b50*/  SHF.R.S32.HI R17, RZ, 0x1f, R11 ;  /* 0x0000001fff117819 */ /* 0x000fe2000001140b */
[----:B------:R-:W-:Y:S01]  /*1b60*/  USHF.L.U32 UR22, UR13, 0x1, URZ ;  /* 0x000000010d167899 */ /* 0x000fe2000800063f */
[----:B------:R-:W-:Y:S01]  /*1b70*/  SHF.R.S32.HI R19, RZ, 0x5, R19 ;  /* 0x00000005ff137819 */ /* 0x000fe20000011413 */
[----:B------:R-:W-:Y:S01]  /*1b80*/  USEL UR14, UR13, 0x1, UP0 ;  /* 0x000000010d0e7887 */ /* 0x000fe20008000000 */
[----:B------:R-:W-:Y:S01]  /*1b90*/  LEA.HI R17, R17, R16, RZ, 0x3 ;  /* 0x0000001011117211 */ /* 0x000fe200078f18ff */
[----:B------:R-:W-:Y:S01]  /*1ba0*/  UISETP.NE.AND UP0, UPT, UR7, URZ, UPT ;  /* 0x0000003f0700728c */ /* 0x000fe2000bf05270 */
[----:B------:R-:W-:Y:S01]  /*1bb0*/  LOP3.LUT R11, R11, 0xfffffffc, RZ, 0xc0, !PT ;  /* 0xfffffffc0b0b7812 */ /* 0x000fe200078ec0ff */
[----:B------:R-:W-:Y:S01]  /*1bc0*/  UIADD3 UR14, -UR14, UR13, URZ ;  /* 0x0000000d0e0e7290 */ /* 0x000fe2000fffe13f */
[----:B------:R-:W-:Y:S01]  /*1bd0*/  LOP3.LUT R17, R17, 0xfffffff8, RZ, 0xc0, !PT ;  /* 0xfffffff811117812 */ /* 0x000fe200078ec0ff */
[----:B------:R-:W-:Y:S01]  /*1be0*/  USEL UR9, URZ, 0x1, UP0 ;  /* 0x000000013f097887 */ /* 0x000fe20008000000 */
[----:B------:R-:W-:Y:S01]  /*1bf0*/  LOP3.LUT R86, R7, 0x1, RZ, 0xfc, !PT ;  /* 0x0000000107567812 */ /* 0x000fe200078efcff */
[----:B------:R-:W-:-:S02]  /*1c00*/  IMAD.IADD R20, R10, 0x1, -R11 ;  /* 0x000000010a147824 */ /* 0x000fc400078e0a0b */
[----:B------:R-:W-:Y:S02]  /*1c10*/  IMAD.IADD R16, R16, 0x1, -R17 ;  /* 0x0000000110107824 */ /* 0x000fe400078e0a11 */
[----:B------:R-:W-:Y:S01]  /*1c20*/  IMAD.U32 R87, RZ, RZ, UR9 ;  /* 0x00000009ff577e24 */ /* 0x000fe2000f8e00ff */
[----:B0-----:R-:W-:Y:S02]  /*1c30*/  ULEA UR12, UR6, UR12, 0x18 ;  /* 0x0000000c060c7291 */ /* 0x001fe4000f8ec03f */
[--C-:B------:R-:W-:Y:S01]  /*1c40*/  SHF.R.S32.HI R17, RZ, 0x1f, R16.reuse ;  /* 0x0000001fff117819 */ /* 0x100fe20000011410 */
[----:B------:R-:W-:Y:S01]  /*1c50*/  USHF.L.U32 UR6, UR7, 0x3, URZ ;  /* 0x0000000307067899 */ /* 0x000fe2000800063f */
[C-C-:B------:R-:W-:Y:S01]  /*1c60*/  IMAD R21, R19.reuse, -0x10, -R16.reuse ;  /* 0xfffffff013157824 */ /* 0x140fe200078e0a10 */
[----:B------:R-:W-:Y:S02]  /*1c70*/  UIADD3 UR7, UR12, 0x480, URZ ;  /* 0x000004800c077890 */ /* 0x000fe4000fffe03f */
[----:B------:R-:W-:Y:S01]  /*1c80*/  ULOP3.LUT UR6, UR6, 0x8, URZ, 0xc0, !UPT ;  /* 0x0000000806067892 */ /* 0x000fe2000f8ec03f */
[----:B------:R-:W-:Y:S01]  /*1c90*/  IMAD.WIDE R10, R19, 0x10, R16 ;  /* 0x00000010130a7825 */ /* 0x000fe200078e0210 */
[----:B------:R-:W-:-:S02]  /*1ca0*/  UIADD3 UR8, UR12, 0x1c480, URZ ;  /* 0x0001c4800c087890 */ /* 0x000fc4000fffe03f */
[----:B------:R-:W-:Y:S02]  /*1cb0*/  USHF.R.U32.HI UR7, URZ, 0x4, UR7 ;  /* 0x000000043f077899 */ /* 0x000fe40008011607 */
[----:B------:R-:W-:Y:S02]  /*1cc0*/  USHF.R.U32.HI UR8, URZ, 0x4, UR8 ;  /* 0x000000043f087899 */ /* 0x000fe40008011608 */
[----:B------:R-:W-:Y:S02]  /*1cd0*/  ULOP3.LUT UR24, UR6, 0x8, URZ, 0x3c, !UPT ;  /* 0x0000000806187892 */ /* 0x000fe4000f8e3c3f */
[----:B------:R-:W-:Y:S02]  /*1ce0*/  ULOP3.LUT UR16, UR6, 0x18, URZ, 0x3c, !UPT ;  /* 0x0000001806107892 */ /* 0x000fe4000f8e3c3f */
[----:B------:R-:W-:Y:S01]  /*1cf0*/  UIADD3 UR23, UR12, 0x390, URZ ;  /* 0x000003900c177890 */ /* 0x000fe2000fffe03f */
[----:B------:R-:W-:Y:S01]  /*1d00*/  ULDC UR6, c[0x0][0x284] ;  /* 0x0000a10000067ab9 */ /* 0x000fe20000000800 */
[----:B------:R-:W-:Y:S01]  /*1d10*/  ULOP3.LUT UR7, UR7, 0x3fff, URZ, 0xc0, !UPT ;  /* 0x00003fff07077892 */ /* 0x000fe2000f8ec03f */
[----:B------:R-:W-:Y:S01]  /*1d20*/  VIADD R21, R21, UR6 ;  /* 0x0000000615157c36 */ /* 0x000fe20008000000 */
[----:B------:R-:W-:-:S02]  /*1d30*/  ULOP3.LUT UR8, UR8, 0x3fff, URZ, 0xc0, !UPT ;  /* 0x00003fff08087892 */ /* 0x000fc4000f8ec03f */
[----:B------:R-:W-:Y:S02]  /*1d40*/  ULEA UR15, UR15, UR23, 0x3 ;  /* 0x000000170f0f7291 */ /* 0x000fe4000f8e183f */
[----:B------:R-:W-:Y:S02]  /*1d50*/  ULOP3.LUT UR17, UR7, 0x10000, URZ, 0xfc, !UPT ;  /* 0x0001000007117892 */ /* 0x000fe4000f8efc3f */
[----:B------:R-:W-:-:S12]  /*1d60*/  ULOP3.LUT UR18, UR8, 0x10000, URZ, 0xfc, !UPT ;  /* 0x0001000008127892 */ /* 0x000fd8000f8efc3f */
.L_x_110:
[----:B------:R-:W-:Y:S01]  /*1d70*/  SHF.L.U32 R16, R87, 0x1f, RZ ;  /* 0x0000001f57107819 */ /* 0x000fe200000006ff */
[----:B------:R-:W0:Y:S01]  /*1d80*/  LDC R17, c[0x0][0x28c] ;  /* 0x0000a300ff117b82 */ /* 0x000e220000000800 */
[----:B------:R-:W-:Y:S01]  /*1d90*/  UMOV UR6, URZ ;  /* 0x0000003f00067c82 */ /* 0x000fe20008000000 */
[----:B------:R-:W-:Y:S01]  /*1da0*/  UMOV UR19, UR5 ;  /* 0x0000000500137c82 */ /* 0x000fe20008000000 */
[----:B-1----:R-:W1:Y:S01]  /*1db0*/  SYNCS.PHASECHK.TRANS64.TRYWAIT P0, [UR15+-0x8], R16 ;  /* 0xfffff810ff0075a7 */ /* 0x002e62000800014f */
[----:B0-----:R-:W-:Y:S01]  /*1dc0*/  ISETP.GE.AND P1, PT, R17, 0x1, PT ;  /* 0x000000011100780c */ /* 0x001fe20003f26270 */
[----:B-1234-:R-:W-:-:S12]  /*1dd0*/  @!P0 BRA `(.L_x_20) ;  /* 0x0000006c00308947 */ /* 0x01efd80003800000 */
.L_x_184:
[----:B------:R-:W-:Y:S01]  /*1de0*/  UMOV UR7, URZ ;  /* 0x0000003f00077c82 */ /* 0x000fe20008000000 */
[----:B------:R-:W-:Y:S01]  /*1df0*/  UMOV UR8, URZ ;  /* 0x0000003f00087c82 */ /* 0x000fe20008000000 */
[----:B------:R-:W-:Y:S02]  /*1e00*/  CS2R R22, SRZ ;  /* 0x0000000000167805 */ /* 0x000fe4000001ff00 */
[----:B------:R-:W-:Y:S02]  /*1e10*/  CS2R R56, SRZ ;  /* 0x0000000000387805 */ /* 0x000fe4000001ff00 */
[----:B------:R-:W-:Y:S02]  /*1e20*/  CS2R R58, SRZ ;  /* 0x00000000003a7805 */ /* 0x000fe4000001ff00 */
[----:B------:R-:W-:Y:S02]  /*1e30*/  CS2R R60, SRZ ;  /* 0x00000000003c7805 */ /* 0x000fe4000001ff00 */
[----:B------:R-:W-:-:S02]  /*1e40*/  CS2R R62, SRZ ;  /* 0x00000000003e7805 */ /* 0x000fc4000001ff00 */
[----:B------:R-:W-:Y:S02]  /*1e50*/  CS2R R64, SRZ ;  /* 0x0000000000407805 */ /* 0x000fe4000001ff00 */
        /* <DEDUP_REMOVED lines=9> */
[----:B------:R-:W-:Y:S01]  /*1ef0*/  CS2R R84, SRZ ;  /* 0x0000000000547805 */ /* 0x000fe2000001ff00 */
[----:B------:R-:W-:Y:S01]  /*1f00*/  IMAD.U32 R88, RZ, RZ, UR4 ;  /* 0x00000004ff587e24 */ /* 0x000fe2000f8e00ff */
        /* <DEDUP_REMOVED lines=15> */
[----:B------:R-:W-:Y:S01]  /*2000*/  CS2R R54, SRZ ;  /* 0x0000000000367805 */ /* 0x000fe2000001ff00 */
[----:B------:R-:W-:Y:S06]  /*2010*/  @!P1 BRA `(.L_x_21) ;  /* 0x0000000400449947 */ /* 0x000fec0003800000 */
[----:B------:R-:W-:-:S13]  /*2020*/  ISETP.NE.AND P1, PT, R86, 0x3, PT ;  /* 0x000000035600780c */ /* 0x000fda0003f25270 */
[----:B------:R-:W-:Y:S05]  /*2030*/  @!P1 BRA `(.L_x_22) ;  /* 0x0000000000049947 */ /* 0x000fea0003800000 */
[----:B------:R-:W-:Y:S01]  /*2040*/  BPT.TRAP 0x1 ;  /* 0x000000040000795c */ /* 0x000fe20000300000 */
.L_x_22:
[----:B------:R-:W-:Y:S01]  /*2050*/  ULEA UR6, UR5, UR12, 0x3 ;  /* 0x0000000c05067291 */ /* 0x000fe2000f8e183f */
[----:B0-----:R-:W-:-:S05]  /*2060*/  IMAD.U32 R16, RZ, RZ, UR4 ;  /* 0x00000004ff107e24 */ /* 0x001fca000f8e00ff */
[----:B------:R-:W-:-:S04]  /*2070*/  SHF.L.U32 R16, R16, 0x1f, RZ ;  /* 0x0000001f10107819 */ /* 0x000fc800000006ff */
[----:B------:R0:W1:Y:S01]  /*2080*/  SYNCS.PHASECHK.TRANS64.TRYWAIT P0, [UR6], R16 ;  /* 0x00000010ff0075a7 */ /* 0x0000620008000146 */
[----:B------:R-:W-:Y:S05]  /*2090*/  @!P1 BRA `(.L_x_23) ;  /* 0x0000000000049947 */ /* 0x000fea0003800000 */
[----:B------:R-:W-:Y:S01]  /*20a0*/  BPT.TRAP 0x1 ;  /* 0x000000040000795c */ /* 0x000fe20000300000 */
.L_x_23:
[----:B-1----:R-:W-:Y:S05]  /*20b0*/  @P0 BRA `(.L_x_24) ;  /* 0x0000000000080947 */ /* 0x002fea0003800000 */
[----:B------:R-:W1:Y:S02]  /*20c0*/  SYNCS.PHASECHK.TRANS64.TRYWAIT P0, [UR6], R16 ;  /* 0x00000010ff0075a7 */ /* 0x000e640008000146 */
[----:B-1----:R-:W-:Y:S05]  /*20d0*/  @!P0 BRA `(.L_x_25) ;  /* 0x0000006800888947 */ /* 0x002fea0003800000 */
.L_x_24:
[----:B------:R-:W-:Y:S01]  /*20e0*/  ULDC UR7, c[0x0][0x50c] ;  /* 0x0001430000077ab9 */ /* 0x000fe20000000800 */
[----:B------:R-:W-:Y:S01]  /*20f0*/  ULEA UR8, UR5, UR17, 0x7 ;  /* 0x0000001105087291 */ /* 0x000fe2000f8e383f */
[----:B------:R-:W-:Y:S01]  /*2100*/  WARPGROUP.ARRIVE ;  /* 0x00000000000079c5 */ /* 0x000fe20000000000 */
[----:B------:R-:W-:Y:S01]  /*2110*/  UISETP.NE.AND UP0, UPT, UR7, 0x1, UPT ;  /* 0x000000010700788c */ /* 0x000fe2000bf05270 */
[----:B------:R-:W-:Y:S01]  /*2120*/  CS2R R22, SRZ ;  /* 0x0000000000167805 */ /* 0x000fe2000001ff00 */
[----:B------:R-:W-:Y:S01]  /*2130*/  ULEA UR10, UR5, UR18, 0x7 ;  /* 0x00000012050a7291 */ /* 0x000fe2000f8e383f */
[----:B------:R-:W-:Y:S01]  /*2140*/  CS2R R56, SRZ ;  /* 0x0000000000387805 */ /* 0x000fe2000001ff00 */
[----:B------:R-:W-:Y:S01]  /*2150*/  USEL UR7, URZ, 0x1, UP0 ;  /* 0x000000013f077887 */ /* 0x000fe20008000000 */
[----:B------:R-:W-:Y:S01]  /*2160*/  CS2R R58, SRZ ;  /* 0x00000000003a7805 */ /* 0x000fe2000001ff00 */
[----:B------:R-:W-:Y:S01]  /*2170*/  UMOV UR9, 0xc0000010 ;  /* 0xc000001000097882 */ /* 0x000fe20000000000 */
[----:B------:R-:W-:Y:S01]  /*2180*/  UMOV UR11, 0xc0000010 ;  /* 0xc0000010000b7882 */ /* 0x000fe20000000000 */
[----:B------:R-:W-:Y:S01]  /*2190*/  UMOV UR6, 0x1 ;  /* 0x0000000100067882 */ /* 0x000fe20000000000 */
[----:B------:R-:W-:-:S02]  /*21a0*/  CS2R R60, SRZ ;  /* 0x00000000003c7805 */ /* 0x000fc4000001ff00 */
[----:B------:R-:W-:Y:S01]  /*21b0*/  ISETP.NE.AND P0, PT, RZ, UR7, PT ;  /* 0x00000007ff007c0c */ /* 0x000fe2000bf05270 */
[----:B------:R-:W-:Y:S01]  /*21c0*/  QGMMA.64x64x32.F32.E4M3.E4M3 R24, gdesc[UR8], RZ, !UPT, gsb0 ;  /* 0x00e00000081879f3 */ /* 0x000fe2000c0008ff */
        /* <DEDUP_REMOVED lines=11> */
[----:B------:R-:W-:Y:S01]  /*2280*/  CS2R R84, SRZ ;  /* 0x0000000000547805 */ /* 0x000fe2000001ff00 */
[----:B------:R-:W-:Y:S06]  /*2290*/  @!P0 BRA `(.L_x_26) ;  /* 0x0000000000888947 */ /* 0x000fec0003800000 */
[----:B------:R-:W-:Y:S02]  /*22a0*/  WARPGROUP.DEPBAR.LE gsb0, 0x0 ;  /* 0x00008000000079c5 */ /* 0x000fe40000010000 */
[----:B------:R-:W-:-:S01]  /*22b0*/  FADD R85, RZ, R24 ;  /* 0x00000018ff557221 */ /* 0x000fc20000000000 */
[----:B------:R-:W-:Y:S01]  /*22c0*/  FADD R84, RZ, R25 ;  /* 0x00000019ff547221 */ /* 0x000fe20000000000 */
        /* <DEDUP_REMOVED lines=30> */
[----:B------:R-:W-:-:S06]  /*24b0*/  UMOV UR6, URZ ;  /* 0x0000003f00067c82 */ /* 0x000fcc0008000000 */
.L_x_26:
[----:B------:R-:W-:-:S04]  /*24c0*/  UIADD3 UR19, UR5, 0x1, URZ ;  /* 0x0000000105137890 */ /* 0x000fc8000fffe03f */
[----:B------:R-:W-:-:S04]  /*24d0*/  UISETP.NE.AND UP0, UPT, UR19, 0x38, UPT ;  /* 0x000000381300788c */ /* 0x000fc8000bf05270 */
[----:B------:R-:W-:Y:S02]  /*24e0*/  USEL UR8, URZ, 0x1, UP0 ;  /* 0x000000013f087887 */ /* 0x000fe40008000000 */
[----:B------:R-:W-:Y:S02]  /*24f0*/  USEL UR19, UR19, URZ, UP0 ;  /* 0x0000003f13137287 */ /* 0x000fe40008000000 */
[----:B------:R-:W-:-:S06]  /*2500*/  ULOP3.LUT UR8, UR4, UR8, URZ, 0x3c, !UPT ;  /* 0x0000000804087292 */ /* 0x000fcc000f8e3c3f */
[----:B------:R-:W-:Y:S01]  /*2510*/  IMAD.U32 R88, RZ, RZ, UR8 ;  /* 0x00000008ff587e24 */ /* 0x000fe2000f8e00ff */
[----:B------:R-:W-:-:S06]  /*2520*/  UMOV UR8, 0x1 ;  /* 0x0000000100087882 */ /* 0x000fcc0000000000 */
.L_x_21:
[----:B------:R-:W-:-:S06]  /*2530*/  UISETP.GE.AND UP0, UPT, UR14, 0x1, UPT ;  /* 0x000000010e00788c */ /* 0x000fcc000bf06270 */
[----:B------:R-:W-:-:S13]  /*2540*/  PLOP3.LUT P0, PT, PT, PT, UP0, 0x80, 0x0 ;  /* 0x000000000000781c */ /* 0x000fda0003f0f008 */
[----:B------:R-:W-:Y:S05]  /*2550*/  @!P0 BRA `(.L_x_27) ;  /* 0x0000000400548947 */ /* 0x000fea0003800000 */
[----:B01----:R-:W-:Y:S01]  /*2560*/  IMAD.U32 R16, RZ, RZ, UR14 ;  /* 0x0000000eff107e24 */ /* 0x003fe2000f8e00ff */
[----:B------:R-:W-:Y:S01]  /*2570*/  ULDC UR25, c[0x0][0x50c] ;  /* 0x0001430000197ab9 */ /* 0x000fe20000000800 */
[----:B------:R-:W-:-:S07]  /*2580*/  IMAD.U32 R17, RZ, RZ, UR5 ;  /* 0x00000005ff117e24 */ /* 0x000fce000f8e00ff */
.L_x_35:
[----:B------:R-:W-:-:S13]  /*2590*/  ISETP.NE.AND P1, PT, R86, 0x3, PT ;  /* 0x000000035600780c */ /* 0x000fda0003f25270 */
[----:B------:R-:W-:Y:S05]  /*25a0*/  @!P1 BRA `(.L_x_28) ;  /* 0x0000000000049947 */ /* 0x000fea0003800000 */
[----:B------:R-:W-:Y:S01]  /*25b0*/  BPT.TRAP 0x1 ;  /* 0x000000040000795c */ /* 0x000fe20000300000 */
.L_x_28:
[----:B------:R-:W-:Y:S01]  /*25c0*/  ULEA UR9, UR19, UR12, 0x3 ;  /* 0x0000000c13097291 */ /* 0x000fe2000f8e183f */
[----:B------:R-:W-:-:S08]  /*25d0*/  SHF.L.U32 R18, R88, 0x1f, RZ ;  /* 0x0000001f58127819 */ /* 0x000fd000000006ff */
[----:B------:R0:W1:Y:S01]  /*25e0*/  SYNCS.PHASECHK.TRANS64.TRYWAIT P0, [UR9], R18 ;  /* 0x00000012ff0075a7 */ /* 0x0000620008000149 */
[----:B------:R-:W-:Y:S05]  /*25f0*/  @!P1 BRA `(.L_x_29) ;  /* 0x0000000000049947 */ /* 0x000fea0003800000 */
[----:B------:R-:W-:Y:S01]  /*2600*/  BPT.TRAP 0x1 ;  /* 0x000000040000795c */ /* 0x000fe20000300000 */
.L_x_29:
[----:B-1----:R-:W-:Y:S05]  /*2610*/  @P0 BRA `(.L_x_30) ;  /* 0x0000000000080947 */ /* 0x002fea0003800000 */
[----:B------:R-:W1:Y:S02]  /*2620*/  SYNCS.PHASECHK.TRANS64.TRYWAIT P0, [UR9], R18 ;  /* 0x00000012ff0075a7 */ /* 0x000e640008000149 */
[----:B-1----:R-:W-:Y:S05]  /*2630*/  @!P0 BRA `(.L_x_31) ;  /* 0x0000006400488947 */ /* 0x002fea0003800000 */
.L_x_30:
[----:B------:R-:W-:Y:S01]  /*2640*/  UISETP.NE.AND UP0, UPT, UR7, URZ, UPT ;  /* 0x0000003f0700728c */ /* 0x000fe2000bf05270 */
[----:B------:R-:W-:Y:S01]  /*2650*/  WARPGROUP.ARRIVE ;  /* 0x00000000000079c5 */ /* 0x000fe20000000000 */
[----:B------:R-:W-:Y:S02]  /*2660*/  ULEA UR10, UR19, UR18, 0x7 ;  /* 0x00000012130a7291 */ /* 0x000fe4000f8e383f */
[----:B------:R-:W-:Y:S01]  /*2670*/  USEL UR8, UR8, URZ, !UP0 ;  /* 0x0000003f08087287 */ /* 0x000fe2000c000000 */
[----:B------:R-:W-:Y:S01]  /*2680*/  UMOV UR9, 0xc0000010 ;  /* 0xc000001000097882 */ /* 0x000fe20000000000 */
[----:B------:R-:W-:Y:S02]  /*2690*/  UMOV UR11, 0xc0000010 ;  /* 0xc0000010000b7882 */ /* 0x000fe40000000000 */
[----:B------:R-:W-:Y:S02]  /*26a0*/  UISETP.NE.U32.AND UP0, UPT, UR8, URZ, UPT ;  /* 0x0000003f0800728c */ /* 0x000fe4000bf05070 */
[----:B------:R-:W-:-:S02]  /*26b0*/  ULEA UR8, UR19, UR17, 0x7 ;  /* 0x0000001113087291 */ /* 0x000fc4000f8e383f */
[----:B------:R-:W-:-:S07]  /*26c0*/  UIADD3 UR6, UR6, 0x1, URZ ;  /* 0x0000000106067890 */ /* 0x000fce000fffe03f */
[----:B------:R-:W-:Y:S01]  /*26d0*/  QGMMA.64x64x32.F32.E4M3.E4M3 R24, gdesc[UR8], R24, UP0, gsb0 ;  /* 0x00e00000081879f3 */ /* 0x000fe2000b800818 */
[----:B------:R-:W-:-:S04]  /*26e0*/  UISETP.NE.AND UP0, UPT, UR6, UR25, UPT ;  /* 0x000000190600728c */ /* 0x000fc8000bf05270 */
[----:B------:R-:W-:-:S06]  /*26f0*/  USEL UR7, URZ, 0x1, UP0 ;  /* 0x000000013f077887 */ /* 0x000fcc0008000000 */
[----:B------:R-:W-:Y:S01]  /*2700*/  ISETP.NE.AND P0, PT, RZ, UR7, PT ;  /* 0x00000007ff007c0c */ /* 0x000fe2000bf05270 */
[----:B------:R-:W-:-:S12]  /*2710*/  WARPGROUP.DEPBAR.LE gsb0, 0x1 ;  /* 0x00008000000079c5 */ /* 0x000fd80000010100 */
[----:B------:R-:W-:Y:S05]  /*2720*/  @!P0 BRA `(.L_x_32) ;  /* 0x0000000000888947 */ /* 0x000fea0003800000 */
[----:B------:R-:W-:Y:S02]  /*2730*/  WARPGROUP.DEPBAR.LE gsb0, 0x0 ;  /* 0x00008000000079c5 */ /* 0x000fe40000010000 */
[----:B------:R-:W-:-:S01]  /*2740*/  FADD R85, R24, R85 ;  /* 0x0000005518557221 */ /* 0x000fc20000000000 */
[----:B------:R-:W-:Y:S01]  /*2750*/  FADD R84, R25, R84 ;  /* 0x0000005419547221 */ /* 0x000fe20000000000 */
        /* <DEDUP_REMOVED lines=30> */
[----:B------:R-:W-:-:S06]  /*2940*/  UMOV UR6, URZ ;  /* 0x0000003f00067c82 */ /* 0x000fcc0008000000 */
.L_x_32:
[----:B------:R-:W-:Y:S05]  /*2950*/  @!P1 BRA `(.L_x_33) ;  /* 0x0000000000049947 */ /* 0x000fea0003800000 */
[----:B------:R-:W-:Y:S01]  /*2960*/  BPT.TRAP 0x1 ;  /* 0x000000040000795c */ /* 0x000fe20000300000 */
.L_x_33:
[----:B------:R-:W-:-:S13]  /*2970*/  ISETP.NE.AND P0, PT, R13, RZ, PT ;  /* 0x000000ff0d00720c */ /* 0x000fda0003f05270 */
[----:B01----:R-:W-:-:S05]  /*2980*/  @P0 LEA R18, R17, UR12, 0x3 ;  /* 0x0000000c11120c11 */ /* 0x003fca000f8e18ff */
[----:B------:R-:W-:-:S05]  /*2990*/  @P0 VIADD R19, R18, 0x1c0 ;  /* 0x000001c012130836 */ /* 0x000fca0000000000 */
[----:B------:R-:W-:-:S04]  /*29a0*/  @P0 PRMT R19, R12, 0x654, R19 ;  /* 0x000006540c130816 */ /* 0x000fc80000000013 */
[----:B------:R0:W-:Y:S01]  /*29b0*/  @P0 SYNCS.ARRIVE.TRANS64.RED.A1T0 RZ, [R19+URZ], RZ ;  /* 0x000000ff13ff09a7 */ /* 0x0001e2000810043f */
[----:B------:R-:W-:-:S13]  /*29c0*/  ISETP.GT.U32.AND P0, PT, R7, 0x1, PT ;  /* 0x000000010700780c */ /* 0x000fda0003f04070 */
[----:B0-----:R-:W-:Y:S05]  /*29d0*/  @P0 BRA `(.L_x_34) ;  /* 0x0000000000040947 */ /* 0x001fea0003800000 */
[----:B------:R-:W-:Y:S01]  /*29e0*/  BPT.TRAP 0x1 ;  /* 0x000000040000795c */ /* 0x000fe20000300000 */
.L_x_34:
[----:B------:R-:W-:Y:S01]  /*29f0*/  UIADD3 UR19, UR19, 0x1, URZ ;  /* 0x0000000113137890 */ /* 0x000fe2000fffe03f */
[C---:B------:R-:W-:Y:S01]  /*2a00*/  ISETP.GT.AND P1, PT, R16.reuse, 0x1, PT ;  /* 0x000000011000780c */ /* 0x040fe20003f24270 */
[----:B------:R-:W-:Y:S02]  /*2a10*/  VIADD R17, R17, 0x1 ;  /* 0x0000000111117836 */ /* 0x000fe40000000000 */
[----:B------:R-:W-:Y:S01]  /*2a20*/  UISETP.NE.AND UP0, UPT, UR19, 0x38, UPT ;  /* 0x000000381300788c */ /* 0x000fe2000bf05270 */
[----:B------:R-:W-:Y:S02]  /*2a30*/  VIADD R16, R16, 0xffffffff ;  /* 0xffffffff10107836 */ /* 0x000fe40000000000 */
[C---:B------:R-:W-:Y:S01]  /*2a40*/  ISETP.NE.AND P0, PT, R17.reuse, 0x38, PT ;  /* 0x000000381100780c */ /* 0x040fe20003f05270 */
[----:B------:R-:W-:Y:S02]  /*2a50*/  USEL UR8, URZ, 0x1, UP0 ;  /* 0x000000013f087887 */ /* 0x000fe40008000000 */
[----:B------:R-:W-:Y:S01]  /*2a60*/  USEL UR19, UR19, URZ, UP0 ;  /* 0x0000003f13137287 */ /* 0x000fe20008000000 */
[----:B------:R-:W-:-:S03]  /*2a70*/  SEL R17, R17, RZ, P0 ;  /* 0x000000ff11117207 */ /* 0x000fc60000000000 */
[----:B------:R-:W-:Y:S01]  /*2a80*/  LOP3.LUT R88, R88, UR8, RZ, 0x3c, !PT ;  /* 0x0000000858587c12 */ /* 0x000fe2000f8e3cff */
[----:B------:R-:W-:Y:S01]  /*2a90*/  UMOV UR8, 0x1 ;  /* 0x0000000100087882 */ /* 0x000fe20000000000 */
[----:B------:R-:W-:Y:S06]  /*2aa0*/  @P1 BRA `(.L_x_35) ;  /* 0xfffffff800b81947 */ /* 0x000fec000383ffff */
.L_x_27:
[----:B------:R-:W-:Y:S01]  /*2ab0*/  UISETP.NE.AND UP0, UPT, UR6, URZ, UPT ;  /* 0x0000003f0600728c */ /* 0x000fe2000bf05270 */
[----:B01----:R-:W0:Y:S01]  /*2ac0*/  LDC R16, c[0x0][0x28c] ;  /* 0x0000a300ff107b82 */ /* 0x003e220000000800 */
[----:B------:R-:W-:Y:S02]  /*2ad0*/  IMAD.U32 R17, RZ, RZ, UR24 ;  /* 0x00000018ff117e24 */ /* 0x000fe4000f8e00ff */
[----:B------:R-:W-:-:S06]  /*2ae0*/  USEL UR6, URZ, 0x1, !UP0 ;  /* 0x000000013f067887 */ /* 0x000fcc000c000000 */
[----:B------:R-:W-:-:S13]  /*2af0*/  ISETP.NE.AND P0, PT, RZ, UR6, PT ;  /* 0x00000006ff007c0c */ /* 0x000fda000bf05270 */
[----:B------:R-:W-:Y:S05]  /*2b00*/  @!P0 BRA `(.L_x_36) ;  /* 0x0000000000848947 */ /* 0x000fea0003800000 */
[----:B------:R-:W-:Y:S02]  /*2b10*/  WARPGROUP.DEPBAR.LE gsb0, 0x0 ;  /* 0x00008000000079c5 */ /* 0x000fe40000010000 */
[----:B------:R-:W-:Y:S01]  /*2b20*/  FADD R85, R24, R85 ;  /* 0x0000005518557221 */ /* 0x000fe20000000000 */
        /* <DEDUP_REMOVED lines=30> */
[----:B------:R-:W-:-:S07]  /*2d10*/  FADD R22, R22, R55 ;  /* 0x0000003716167221 */ /* 0x000fce0000000000 */
.L_x_36:
[----:B0-----:R-:W-:Y:S01]  /*2d20*/  ISETP.GE.AND P0, PT, R16, 0x1, PT ;  /* 0x000000011000780c */ /* 0x001fe20003f06270 */
[----:B------:R0:W-:Y:S01]  /*2d30*/  SYNCS.ARRIVE.TRANS64.A1T0 RZ, [R17+UR23], RZ ;  /* 0x000000ff11ff79a7 */ /* 0x0001e20008100017 */
[----:B------:R-:W-:-:S11]  /*2d40*/  WARPGROUP.DEPBAR.LE gsb0, 0x0 ;  /* 0x00008000000079c5 */ /* 0x000fd60000010000 */
[----:B------:R-:W-:Y:S05]  /*2d50*/  @!P0 BRA `(.L_x_37) ;  /* 0x0000000000488947 */ /* 0x000fea0003800000 */
[----:B------:R-:W-:-:S13]  /*2d60*/  ISETP.NE.AND P0, PT, R86, 0x3, PT ;  /* 0x000000035600780c */ /* 0x000fda0003f05270 */
[----:B------:R-:W-:Y:S05]  /*2d70*/  @!P0 BRA `(.L_x_38) ;  /* 0x0000000000048947 */ /* 0x000fea0003800000 */
[----:B------:R-:W-:Y:S01]  /*2d80*/  BPT.TRAP 0x1 ;  /* 0x000000040000795c */ /* 0x000fe20000300000 */
.L_x_38:
[----:B------:R-:W-:-:S13]  /*2d90*/  ISETP.NE.AND P0, PT, R13, RZ, PT ;  /* 0x000000ff0d00720c */ /* 0x000fda0003f05270 */
[----:B------:R-:W-:-:S05]  /*2da0*/  VOTEU.ANY UP0, P0 ;  /* 0x00000000003f7886 */ /* 0x000fca0000000100 */
[----:B------:R-:W-:-:S06]  /*2db0*/  @UP0 UIADD3 UR6, UR14, UR5, URZ ;  /* 0x000000050e060290 */ /* 0x000fcc000fffe03f */
[----:B------:R-:W-:Y:S02]  /*2dc0*/  IMAD.U32 R16, RZ, RZ, UR6 ;  /* 0x00000006ff107e24 */ /* 0x000fe4000f8e00ff */
[----:B------:R-:W-:-:S03]  /*2dd0*/  IMAD.U32 R19, RZ, RZ, UR6 ;  /* 0x00000006ff137e24 */ /* 0x000fc6000f8e00ff */
[----:B------:R-:W-:-:S05]  /*2de0*/  @P0 SHF.R.U32.HI R16, RZ, 0x3, R16 ;  /* 0x00000003ff100819 */ /* 0x000fca0000011610 */
[----:B0-----:R-:W-:-:S04]  /*2df0*/  @P0 IMAD.WIDE.U32 R16, R16, 0x24924925, RZ ;  /* 0x2492492510100825 */ /* 0x001fc800078e00ff */
[----:B------:R-:W-:-:S05]  /*2e00*/  @P0 IMAD R16, R17, -0x38, R19 ;  /* 0xffffffc811100824 */ /* 0x000fca00078e0213 */
[----:B------:R-:W-:-:S05]  /*2e10*/  @P0 LEA R16, R16, UR12, 0x3 ;  /* 0x0000000c10100c11 */ /* 0x000fca000f8e18ff */
[----:B------:R-:W-:-:S05]  /*2e20*/  @P0 VIADD R17, R16, 0x1c0 ;  /* 0x000001c010110836 */ /* 0x000fca0000000000 */
[----:B------:R-:W-:-:S04]  /*2e30*/  @P0 PRMT R17, R12, 0x654, R17 ;  /* 0x000006540c110816 */ /* 0x000fc80000000011 */
[----:B------:R1:W-:Y:S01]  /*2e40*/  @P0 SYNCS.ARRIVE.TRANS64.RED.A1T0 RZ, [R17+URZ], RZ ;  /* 0x000000ff11ff09a7 */ /* 0x0003e2000810043f */
[----:B------:R-:W-:-:S13]  /*2e50*/  ISETP.GT.U32.AND P0, PT, R7, 0x1, PT ;  /* 0x000000010700780c */ /* 0x000fda0003f04070 */
[----:B-1----:R-:W-:Y:S05]  /*2e60*/  @P0 BRA `(.L_x_37) ;  /* 0x0000000000040947 */ /* 0x002fea0003800000 */
[----:B------:R-:W-:Y:S01]  /*2e70*/  BPT.TRAP 0x1 ;  /* 0x000000040000795c */ /* 0x000fe20000300000 */
.L_x_37:
[----:B------:R-:W-:Y:S01]  /*2e80*/  SHF.L.U32 R16, R87, 0x1f, RZ ;  /* 0x0000001f57107819 */ /* 0x000fe200000006ff */
[----:B------:R-:W-:Y:S01]  /*2e90*/  UIADD3 UR5, UR22, UR5, URZ ;  /* 0x0000000516057290 */ /* 0x000fe2000fffe03f */
[----:B------:R-:W1:Y:S01]  /*2ea0*/  LDC R31, c[0x0][0x288] ;  /* 0x0000a200ff1f7b82 */ /* 0x000e620000000800 */
[----:B------:R-:W-:Y:S01]  /*2eb0*/  UISETP.GE.U32.AND UP1, UPT, UR22, 0x38, UPT ;  /* 0x000000381600788c */ /* 0x000fe2000bf26070 */
[----:B------:R-:W-:Y:S01]  /*2ec0*/  IMAD.SHL.U32 R24, R20, 0x2, RZ ;  /* 0x0000000214187824 */ /* 0x000fe200078e00ff */
[----:B------:R-:W-:Y:S02]  /*2ed0*/  UISETP.GT.U32.AND UP0, UPT, UR5, 0x37, UPT ;  /* 0x000000370500788c */ /* 0x000fe4000bf04070 */
[----:B------:R-:W-:Y:S02]  /*2ee0*/  USHF.R.U32.HI UR6, URZ, 0x3, UR5 ;  /* 0x000000033f067899 */ /* 0x000fe40008011605 */
[----:B------:R-:W-:Y:S01]  /*2ef0*/  UISETP.LT.U32.AND UP0, UPT, UR22, 0x38, UP0 ;  /* 0x000000381600788c */ /* 0x000fe20008701070 */
[----:B------:R-:W4:Y:S01]  /*2f00*/  SYNCS.PHASECHK.TRANS64.TRYWAIT P0, [UR15+0x8], R16 ;  /* 0x00000810ff0075a7 */ /* 0x000f22000800014f */
[----:B------:R-:W-:Y:S01]  /*2f10*/  UIMAD.WIDE.U32 UR6, UR6, 0x24924925, URZ ;  /* 0x24924925060678a5 */ /* 0x000fe2000f8e003f */
[----:B------:R-:W-:Y:S01]  /*2f20*/  SHF.R.S32.HI R25, RZ, 0x1f, R24 ;  /* 0x0000001fff197819 */ /* 0x000fe20000011418 */
[----:B------:R-:W-:-:S02]  /*2f30*/  USEL UR8, URZ, 0x1, !UP0 ;  /* 0x000000013f087887 */ /* 0x000fc4000c000000 */
[----:B------:R-:W-:Y:S02]  /*2f40*/  UIMAD UR5, UR7, -0x38, UR5 ;  /* 0xffffffc8070578a4 */ /* 0x000fe4000f8e0205 */
[----:B------:R-:W-:-:S04]  /*2f50*/  ULOP3.LUT UR4, UR4, UR8, URZ, 0x3c, !UPT ;  /* 0x0000000804047292 */ /* 0x000fc8000f8e3c3f */
[----:B------:R-:W-:Y:S01]  /*2f60*/  @UP1 ULOP3.LUT UR4, UR4, 0x1, UR7, 0x78, !UPT ;  /* 0x0000000104041892 */ /* 0x000fe2000f8e7807 */
[----:B-1--4-:R-:W-:Y:S11]  /*2f70*/  @!P0 BRA `(.L_x_39) ;  /* 0x0000005c00108947 */ /* 0x012ff60003800000 */
.L_x_185:
[----:B------:R-:W-:Y:S01]  /*2f80*/  IMAD.SHL.U32 R33, R4, 0x40, RZ ;  /* 0x0000004004217824 */ /* 0x000fe200078e00ff */
[----:B------:R-:W-:Y:S01]  /*2f90*/  ULDC UR8, c[0x0][0x284] ;  /* 0x0000a10000087ab9 */ /* 0x000fe20000000800 */
[----:B------:R-:W-:Y:S01]  /*2fa0*/  IMAD.SHL.U32 R4, R6, 0x40, RZ ;  /* 0x0000004006047824 */ /* 0x000fe200078e00ff */
[----:B------:R-:W-:Y:S01]  /*2fb0*/  SHF.R.S32.HI R32, RZ, 0x1f, R5 ;  /* 0x0000001fff207819 */ /* 0x000fe20000011405 */
[----:B------:R-:W-:Y:S01]  /*2fc0*/  ULDC.64 UR6, c[0x0][0x5d0] ;  /* 0x0001740000067ab9 */ /* 0x000fe20000000a00 */
[----:B------:R-:W-:Y:S01]  /*2fd0*/  SHF.R.S32.HI R30, RZ, 0x1f, R33 ;  /* 0x0000001fff1e7819 */ /* 0x000fe20000011421 */
[----:B0-----:R-:W-:Y:S01]  /*2fe0*/  IMAD.WIDE.U32 R16, R5, UR6, R24 ;  /* 0x0000000605107c25 */ /* 0x001fe2000f8e0018 */
[----:B------:R-:W-:-:S03]  /*2ff0*/  ISETP.GE.AND P0, PT, R4, UR8, PT ;  /* 0x0000000804007c0c */ /* 0x000fc6000bf06270 */
[----:B------:R-:W-:Y:S01]  /*3000*/  IMAD R18, R32, UR6, RZ ;  /* 0x0000000620127c24 */ /* 0x000fe2000f8e02ff */
[C---:B------:R-:W-:Y:S02]  /*3010*/  ISETP.GE.OR P0, PT, R33.reuse, R31, P0 ;  /* 0x0000001f2100720c */ /* 0x040fe40000706670 */
[----:B------:R-:W-:Y:S01]  /*3020*/  IADD3 R16, P1, R33, R16, RZ ;  /* 0x0000001021107210 */ /* 0x000fe20007f3e0ff */
[----:B------:R-:W-:-:S05]  /*3030*/  IMAD R19, R5, UR7, R18 ;  /* 0x0000000705137c24 */ /* 0x000fca000f8e0212 */
[----:B------:R-:W-:-:S05]  /*3040*/  IADD3.X R17, R30, R17, R19, P1, !PT ;  /* 0x000000111e117210 */ /* 0x000fca0000ffe413 */
[----:B------:R-:W-:Y:S05]  /*3050*/  @P0 BRA `(.L_x_40) ;  /* 0x0000002400a80947 */ /* 0x000fea0003800000 */
[----:B------:R-:W0:Y:S01]  /*3060*/  LDC.64 R26, c[0x0][0x5c8] ;  /* 0x00017200ff1a7b82 */ /* 0x000e220000000a00 */
[----:B------:R-:W-:Y:S01]  /*3070*/  IMAD.WIDE R28, R6, 0x40, R10 ;  /* 0x00000040061c7825 */ /* 0x000fe200078e020a */
[----:B------:R-:W-:Y:S01]  /*3080*/  ULDC.64 UR6, c[0x0][0x5c0] ;  /* 0x0001700000067ab9 */ /* 0x000fe20000000a00 */
[----:B------:R-:W-:Y:S02]  /*3090*/  BSSY B0, `(.L_x_40) ;  /* 0x0000266000007945 */ /* 0x000fe40003800000 */
[-C--:B0-----:R-:W-:Y:S02]  /*30a0*/  IMAD R6, R29, R26.reuse, RZ ;  /* 0x0000001a1d067224 */ /* 0x081fe400078e02ff */
[----:B------:R-:W-:-:S04]  /*30b0*/  IMAD.WIDE.U32 R16, R28, R26, R16 ;  /* 0x0000001a1c107225 */ /* 0x000fc800078e0010 */
[----:B------:R-:W-:Y:S01]  /*30c0*/  IMAD R19, R28, R27, R6 ;  /* 0x0000001b1c137224 */ /* 0x000fe200078e0206 */
[----:B------:R-:W-:Y:S02]  /*30d0*/  LEA R18, P0, R26, R16, 0x3 ;  /* 0x000000101a127211 */ /* 0x000fe400078018ff */
[----:B------:R-:W-:Y:S01]  /*30e0*/  IADD3 R16, P1, R16, UR6, RZ ;  /* 0x0000000610107c10 */ /* 0x000fe2000ff3e0ff */
[----:B------:R-:W-:Y:S01]  /*30f0*/  IMAD.IADD R19, R17, 0x1, R19 ;  /* 0x0000000111137824 */ /* 0x000fe200078e0213 */
[----:B------:R-:W-:-:S04]  /*3100*/  IADD3 R18, P2, R18, UR6, RZ ;  /* 0x0000000612127c10 */ /* 0x000fc8000ff5e0ff */
[----:B------:R-:W-:Y:S01]  /*3110*/  LEA.HI.X R6, R26, R19, R27, 0x3, P0 ;  /* 0x000000131a067211 */ /* 0x000fe200000f1c1b */
[----:B------:R-:W-:Y:S01]  /*3120*/  IMAD R26, R20, -0x2, R31 ;  /* 0xfffffffe141a7824 */ /* 0x000fe200078e021f */
[----:B---3-5:R-:W-:Y:S02]  /*3130*/  FSETP.NEU.AND P0, PT, R15, RZ, PT ;  /* 0x000000ff0f00720b */ /* 0x028fe40003f0d000 */
[----:B------:R-:W-:Y:S01]  /*3140*/  IADD3.X R17, R19, UR7, RZ, P1, !PT ;  /* 0x0000000713117c10 */ /* 0x000fe20008ffe4ff */
[----:B------:R-:W-:Y:S01]  /*3150*/  IMAD.IADD R26, R26, 0x1, -R33 ;  /* 0x000000011a1a7824 */ /* 0x000fe200078e0a21 */
[----:B------:R-:W-:Y:S01]  /*3160*/  IADD3.X R19, R6, UR7, RZ, P2, !PT ;  /* 0x0000000706137c10 */ /* 0x000fe200097fe4ff */
[----:B------:R-:W-:-:S08]  /*3170*/  IMAD.IADD R6, R21, 0x1, -R4 ;  /* 0x0000000115067824 */ /* 0x000fd000078e0a04 */
[----:B------:R-:W-:Y:S05]  /*3180*/  @!P0 BRA `(.L_x_41) ;  /* 0x0000001c00188947 */ /* 0x000fea0003800000 */
[----:B------:R-:W-:Y:S01]  /*3190*/  ULDC.64 UR6, c[0x0][0x5b8] ;  /* 0x00016e0000067ab9 */ /* 0x000fe20000000a00 */
[----:B------:R-:W-:Y:S01]  /*31a0*/  ULDC.64 UR8, c[0x0][0x5a8] ;  /* 0x00016a0000087ab9 */ /* 0x000fe20000000a00 */
[----:B------:R-:W-:Y:S01]  /*31b0*/  IMAD.WIDE.U32 R24, R5, UR6, R24 ;  /* 0x0000000605187c25 */ /* 0x000fe2000f8e0018 */
[----:B------:R-:W-:Y:S03]  /*31c0*/  BSSY B1, `(.L_x_42) ;  /* 0x0000010000017945 */ /* 0x000fe60003800000 */
[----:B------:R-:W-:Y:S01]  /*31d0*/  IMAD R4, R32, UR6, RZ ;  /* 0x0000000620047c24 */ /* 0x000fe2000f8e02ff */
[----:B------:R-:W-:-:S03]  /*31e0*/  IADD3 R24, P0, R33, R24, RZ ;  /* 0x0000001821187210 */ /* 0x000fc60007f1e0ff */
[----:B------:R-:W-:Y:S01]  /*31f0*/  IMAD R5, R5, UR7, R4 ;  /* 0x0000000705057c24 */ /* 0x000fe2000f8e0204 */
[----:B------:R-:W-:Y:S02]  /*3200*/  ULDC.64 UR6, c[0x0][0x5b0] ;  /* 0x00016c0000067ab9 */ /* 0x000fe40000000a00 */
[----:B------:R-:W-:Y:S02]  /*3210*/  IMAD R27, R29, UR6, RZ ;  /* 0x000000061d1b7c24 */ /* 0x000fe4000f8e02ff */
[----:B------:R-:W-:Y:S02]  /*3220*/  IADD3.X R25, R30, R25, R5, P0, !PT ;  /* 0x000000191e197210 */ /* 0x000fe400007fe405 */
[----:B------:R-:W-:Y:S01]  /*3230*/  ISETP.GE.AND P0, PT, R26, 0x1, PT ;  /* 0x000000011a00780c */ /* 0x000fe20003f06270 */
[C---:B------:R-:W-:Y:S02]  /*3240*/  IMAD R27, R28.reuse, UR7, R27 ;  /* 0x000000071c1b7c24 */ /* 0x040fe4000f8e021b */
[----:B------:R-:W-:Y:S01]  /*3250*/  IMAD.WIDE.U32 R4, R28, UR6, R24 ;  /* 0x000000061c047c25 */ /* 0x000fe2000f8e0018 */
[----:B------:R-:W-:-:S02]  /*3260*/  ISETP.LT.OR P3, PT, R6, 0x1, !P0 ;  /* 0x000000010600780c */ /* 0x000fc40004761670 */
[----:B------:R-:W-:-:S04]  /*3270*/  IADD3 R4, P1, R4, UR8, RZ ;  /* 0x0000000804047c10 */ /* 0x000fc8000ff3e0ff */
[--C-:B------:R-:W-:Y:S02]  /*3280*/  IADD3.X R5, R5, UR9, R27.reuse, P1, !PT ;  /* 0x0000000905057c10 */ /* 0x100fe40008ffe41b */
[----:B------:R-:W-:-:S05]  /*3290*/  PRMT R27, RZ, 0x7610, R27 ;  /* 0x00007610ff1b7816 */ /* 0x000fca000000001b */
[----:B------:R-:W-:Y:S05]  /*32a0*/  @P3 BRA `(.L_x_43) ;  /* 0x0000000000043947 */ /* 0x000fea0003800000 */
[----:B------:R0:W5:Y:S02]  /*32b0*/  LDG.E.U8 R27, desc[UR20][R4.64] ;  /* 0x00000014041b7981 */ /* 0x000164000c1e1100 */
.L_x_43:
[----:B------:R-:W-:Y:S05]  /*32c0*/  BSYNC B1 ;  /* 0x0000000000017941 */ /* 0x000fea0003800000 */
.L_x_42:
[----:B-----5:R-:W-:Y:S01]  /*32d0*/  LOP3.LUT R27, R27, 0xff, RZ, 0xc0, !PT ;  /* 0x000000ff1b1b7812 */ /* 0x020fe200078ec0ff */
[----:B------:R-:W-:Y:S01]  /*32e0*/  BSSY B1, `(.L_x_44) ;  /* 0x000000c000017945 */ /* 0x000fe20003800000 */
[----:B------:R-:W-:Y:S02]  /*32f0*/  ISETP.GE.AND P1, PT, R26, 0x2, PT ;  /* 0x000000021a00780c */ /* 0x000fe40003f26270 */
[----:B------:R-:W-:Y:S02]  /*3300*/  F2FP.F16.E4M3.UNPACK_B R27, R27 ;  /* 0x0000001bff1b723e */ /* 0x000fe400020006ff */
[----:B------:R-:W-:-:S03]  /*3310*/  ISETP.LT.OR P2, PT, R6, 0x1, !P1 ;  /* 0x000000010600780c */ /* 0x000fc60004f41670 */
[----:B------:R-:W-:Y:S01]  /*3320*/  HADD2.F32 R30, -RZ, R27.H0_H0 ;  /* 0x2000001bff1e7230 */ /* 0x000fe20000004100 */
[----:B------:R-:W-:-:S04]  /*3330*/  PRMT R27, RZ, 0x7610, R27 ;  /* 0x00007610ff1b7816 */ /* 0x000fc8000000001b */
[----:B------:R-:W-:-:S04]  /*3340*/  FMUL R30, R30, R15 ;  /* 0x0000000f1e1e7220 */ /* 0x000fc80000400000 */
[----:B--2---:R-:W-:-:S05]  /*3350*/  FFMA R30, R85, R14, R30 ;  /* 0x0000000e551e7223 */ /* 0x004fca000000001e */
[----:B------:R-:W-:-:S05]  /*3360*/  F2FP.SATFINITE.E4M3.F32.PACK_AB_MERGE_C R31, RZ, R30, RZ ;  /* 0x0000001eff1f723e */ /* 0x000fca00048070ff */
[----:B------:R1:W-:Y:S01]  /*3370*/  @!P3 STG.E.U8 desc[UR20][R16.64], R31 ;  /* 0x0000001f1000b986 */ /* 0x0003e2000c101114 */
[----:B------:R-:W-:Y:S05]  /*3380*/  @P2 BRA `(.L_x_45) ;  /* 0x0000000000042947 */ /* 0x000fea0003800000 */
[----:B------:R2:W5:Y:S02]  /*3390*/  LDG.E.U8 R27, desc[UR20][R4.64+0x1] ;  /* 0x00000114041b7981 */ /* 0x000564000c1e1100 */
.L_x_45:
[----:B------:R-:W-:Y:S05]  /*33a0*/  BSYNC B1 ;  /* 0x0000000000017941 */ /* 0x000fea0003800000 */
.L_x_44:
[----:B-----5:R-:W-:Y:S01]  /*33b0*/  LOP3.LUT R27, R27, 0xff, RZ, 0xc0, !PT ;  /* 0x000000ff1b1b7812 */ /* 0x020fe200078ec0ff */
[----:B------:R-:W-:Y:S01]  /*33c0*/  BSSY B1, `(.L_x_46) ;  /* 0x0000012000017945 */ /* 0x000fe20003800000 */
[----:B-1----:R-:W-:Y:S02]  /*33d0*/  IADD3 R31, P3, R28, 0x8, RZ ;  /* 0x000000081c1f7810 */ /* 0x002fe40007f7e0ff */
[----:B------:R-:W-:Y:S02]  /*33e0*/  F2FP.F16.E4M3.UNPACK_B R27, R27 ;  /* 0x0000001bff1b723e */ /* 0x000fe400020006ff */
[----:B------:R-:W-:Y:S01]  /*33f0*/  ISETP.LT.OR P0, PT, R6, 0x9, !P0 ;  /* 0x000000090600780c */ /* 0x000fe20004701670 */
[----:B------:R-:W-:Y:S02]  /*3400*/  IMAD.X R29, RZ, RZ, R29, P3 ;  /* 0x000000ffff1d7224 */ /* 0x000fe400018e061d */
[----:B------:R-:W-:Y:S02]  /*3410*/  HADD2.F32 R28, -RZ, R27.H0_H0 ;  /* 0x2000001bff1c7230 */ /* 0x000fe40000004100 */
[----:B------:R-:W-:-:S04]  /*3420*/  IMAD.WIDE.U32 R24, R31, UR6, R24 ;  /* 0x000000061f187c25 */ /* 0x000fc8000f8e0018 */
[----:B------:R-:W-:Y:S01]  /*3430*/  FMUL R27, R28, R15 ;  /* 0x0000000f1c1b7220 */ /* 0x000fe20000400000 */
[----:B------:R-:W-:Y:S01]  /*3440*/  IMAD R28, R29, UR6, RZ ;  /* 0x000000061d1c7c24 */ /* 0x000fe2000f8e02ff */
[----:B------:R-:W-:Y:S02]  /*3450*/  IADD3 R24, P3, R24, UR8, RZ ;  /* 0x0000000818187c10 */ /* 0x000fe4000ff7e0ff */
[----:B------:R-:W-:Y:S01]  /*3460*/  FFMA R27, R84, R14, R27 ;  /* 0x0000000e541b7223 */ /* 0x000fe2000000001b */
[----:B------:R-:W-:-:S04]  /*3470*/  IMAD R31, R31, UR7, R28 ;  /* 0x000000071f1f7c24 */ /* 0x000fc8000f8e021c */
[----:B------:R-:W-:Y:S02]  /*3480*/  F2FP.SATFINITE.E4M3.F32.PACK_AB_MERGE_C R29, RZ, R27, RZ ;  /* 0x0000001bff1d723e */ /* 0x000fe400048070ff */
[----:B------:R-:W-:Y:S02]  /*3490*/  IADD3.X R25, R25, UR9, R31, P3, !PT ;  /* 0x0000000919197c10 */ /* 0x000fe40009ffe41f */
[----:B------:R-:W-:Y:S01]  /*34a0*/  PRMT R27, RZ, 0x7610, R27 ;  /* 0x00007610ff1b7816 */ /* 0x000fe2000000001b */
[----:B------:R1:W-:Y:S01]  /*34b0*/  @!P2 STG.E.U8 desc[UR20][R16.64+0x1], R29 ;  /* 0x0000011d1000a986 */ /* 0x0003e2000c101114 */
[----:B------:R-:W-:Y:S05]  /*34c0*/  @P0 BRA `(.L_x_47) ;  /* 0x0000000000040947 */ /* 0x000fea0003800000 */
[----:B------:R3:W5:Y:S02]  /*34d0*/  LDG.E.U8 R27, desc[UR20][R24.64] ;  /* 0x00000014181b7981 */ /* 0x000764000c1e1100 */
.L_x_47:
[----:B------:R-:W-:Y:S05]  /*34e0*/  BSYNC B1 ;  /* 0x0000000000017941 */ /* 0x000fea0003800000 */
.L_x_46:
[----:B-----5:R-:W-:Y:S01]  /*34f0*/  LOP3.LUT R27, R27, 0xff, RZ, 0xc0, !PT ;  /* 0x000000ff1b1b7812 */ /* 0x020fe200078ec0ff */
[----:B------:R-:W-:Y:S01]  /*3500*/  BSSY B1, `(.L_x_48) ;  /* 0x000000b000017945 */ /* 0x000fe20003800000 */
[----:B------:R-:W-:Y:S02]  /*3510*/  ISETP.LT.OR P1, PT, R6, 0x9, !P1 ;  /* 0x000000090600780c */ /* 0x000fe40004f21670 */
[----:B------:R-:W-:-:S05]  /*3520*/  F2FP.F16.E4M3.UNPACK_B R27, R27 ;  /* 0x0000001bff1b723e */ /* 0x000fca00020006ff */
[----:B------:R-:W-:Y:S01]  /*3530*/  HADD2.F32 R28, -RZ, R27.H0_H0 ;  /* 0x2000001bff1c7230 */ /* 0x000fe20000004100 */
[----:B------:R-:W-:-:S04]  /*3540*/  PRMT R27, RZ, 0x7610, R27 ;  /* 0x00007610ff1b7816 */ /* 0x000fc8000000001b */
[----:B------:R-:W-:-:S04]  /*3550*/  FMUL R28, R28, R15 ;  /* 0x0000000f1c1c7220 */ /* 0x000fc80000400000 */
[----:B------:R-:W-:-:S05]  /*3560*/  FFMA R28, R83, R14, R28 ;  /* 0x0000000e531c7223 */ /* 0x000fca000000001c */
[----:B-1----:R-:W-:-:S05]  /*3570*/  F2FP.SATFINITE.E4M3.F32.PACK_AB_MERGE_C R29, RZ, R28, RZ ;  /* 0x0000001cff1d723e */ /* 0x002fca00048070ff */
[----:B------:R1:W-:Y:S01]  /*3580*/  @!P0 STG.E.U8 desc[UR20][R18.64], R29 ;  /* 0x0000001d12008986 */ /* 0x0003e2000c101114 */
[----:B------:R-:W-:Y:S05]  /*3590*/  @P1 BRA `(.L_x_49) ;  /* 0x0000000000041947 */ /* 0x000fea0003800000 */
[----:B------:R4:W5:Y:S02]  /*35a0*/  LDG.E.U8 R27, desc[UR20][R24.64+0x1] ;  /* 0x00000114181b7981 */ /* 0x000964000c1e1100 */
.L_x_49:
[----:B------:R-:W-:Y:S05]  /*35b0*/  BSYNC B1 ;  /* 0x0000000000017941 */ /* 0x000fea0003800000 */
.L_x_48:
[----:B-----5:R-:W-:Y:S01]  /*35c0*/  LOP3.LUT R27, R27, 0xff, RZ, 0xc0, !PT ;  /* 0x000000ff1b1b7812 */ /* 0x020fe200078ec0ff */
[----:B------:R-:W-:Y:S01]  /*35d0*/  BSSY B1, `(.L_x_50) ;  /* 0x000000c000017945 */ /* 0x000fe20003800000 */
[----:B------:R-:W-:Y:S02]  /*35e0*/  ISETP.GE.AND P0, PT, R26, 0x9, PT ;  /* 0x000000091a00780c */ /* 0x000fe40003f06270 */
[----:B------:R-:W-:Y:S02]  /*35f0*/  F2FP.F16.E4M3.UNPACK_B R27, R27 ;  /* 0x0000001bff1b723e */ /* 0x000fe400020006ff */
[----:B------:R-:W-:-:S03]  /*3600*/  ISETP.LT.OR P2, PT, R6, 0x1, !P0 ;  /* 0x000000010600780c */ /* 0x000fc60004741670 */
[----:B------:R-:W-:-:S05]  /*3610*/  HADD2.F32 R28, -RZ, R27.H0_H0 ;  /* 0x2000001bff1c7230 */ /* 0x000fca0000004100 */
[----:B------:R-:W-:-:S04]  /*3620*/  FMUL R27, R28, R15 ;  /* 0x0000000f1c1b7220 */ /* 0x000fc80000400000 */
[----:B------:R-:W-:-:S05]  /*3630*/  FFMA R27, R82, R14, R27 ;  /* 0x0000000e521b7223 */ /* 0x000fca000000001b */
[----:B-1----:R-:W-:Y:S02]  /*3640*/  F2FP.SATFINITE.E4M3.F32.PACK_AB_MERGE_C R29, RZ, R27, RZ ;  /* 0x0000001bff1d723e */ /* 0x002fe400048070ff */
[----:B------:R-:W-:-:S03]  /*3650*/  PRMT R27, RZ, 0x7610, R27 ;  /* 0x00007610ff1b7816 */ /* 0x000fc6000000001b */
[----:B------:R1:W-:Y:S01]  /*3660*/  @!P1 STG.E.U8 desc[UR20][R18.64+0x1], R29 ;  /* 0x0000011d12009986 */ /* 0x0003e2000c101114 */
[----:B------:R-:W-:Y:S05]  /*3670*/  @P2 BRA `(.L_x_51) ;  /* 0x0000000000042947 */ /* 0x000fea0003800000 */
[----:B------:R0:W5:Y:S02]  /*3680*/  LDG.E.U8 R27, desc[UR20][R4.64+0x8] ;  /* 0x00000814041b7981 */ /* 0x000164000c1e1100 */
.L_x_51:
[----:B------:R-:W-:Y:S05]  /*3690*/  BSYNC B1 ;  /* 0x0000000000017941 */ /* 0x000fea0003800000 */
.L_x_50:
        /* <DEDUP_REMOVED lines=13> */
.L_x_53:
[----:B------:R-:W-:Y:S05]  /*3770*/  BSYNC B1 ;  /* 0x0000000000017941 */ /* 0x000fea0003800000 */
.L_x_52:
[----:B-----5:R-:W-:Y:S01]  /*3780*/  LOP3.LUT R27, R27, 0xff, RZ, 0xc0, !PT ;  /* 0x000000ff1b1b7812 */ /* 0x020fe200078ec0ff */
[----:B------:R-:W-:Y:S01]  /*3790*/  BSSY B1, `(.L_x_54) ;  /* 0x000000b000017945 */ /* 0x000fe20003800000 */
[----:B------:R-:W-:Y:S02]  /*37a0*/  ISETP.LT.OR P0, PT, R6, 0x9, !P0 ;  /* 0x000000090600780c */ /* 0x000fe40004701670 */
[----:B------:R-:W-:-:S05]  /*37b0*/  F2FP.F16.E4M3.UNPACK_B R27, R27 ;  /* 0x0000001bff1b723e */ /* 0x000fca00020006ff */
        /* <DEDUP_REMOVED lines=8> */
.L_x_55:
[----:B------:R-:W-:Y:S05]  /*3840*/  BSYNC B1 ;  /* 0x0000000000017941 */ /* 0x000fea0003800000 */
.L_x_54:
        /* <DEDUP_REMOVED lines=12> */
.L_x_57:
[----:B------:R-:W-:Y:S05]  /*3910*/  BSYNC B1 ;  /* 0x0000000000017941 */ /* 0x000fea0003800000 */
.L_x_56:
        /* <DEDUP_REMOVED lines=13> */
.L_x_59:
[----:B------:R-:W-:Y:S05]  /*39f0*/  BSYNC B1 ;  /* 0x0000000000017941 */ /* 0x000fea0003800000 */
.L_x_58:
        /* <DEDUP_REMOVED lines=13> */
.L_x_61:
[----:B------:R-:W-:Y:S05]  /*3ad0*/  BSYNC B1 ;  /* 0x0000000000017941 */ /* 0x000fea0003800000 */
.L_x_60:
        /* <DEDUP_REMOVED lines=12> */
.L_x_63:
[----:B------:R-:W-:Y:S05]  /*3ba0*/  BSYNC B1 ;  /* 0x0000000000017941 */ /* 0x000fea0003800000 */
.L_x_62:
        /* <DEDUP_REMOVED lines=12> */
.L_x_65:
[----:B------:R-:W-:Y:S05]  /*3c70*/  BSYNC B1 ;  /* 0x0000000000017941 */ /* 0x000fea0003800000 */
.L_x_64:
        /* <DEDUP_REMOVED lines=13> */
.L_x_67:
[----:B------:R-:W-:Y:S05]  /*3d50*/  BSYNC B1 ;  /* 0x0000000000017941 */ /* 0x000fea0003800000 */
.L_x_66:
        /* <DEDUP_REMOVED lines=13> */
.L_x_69:
[----:B------:R-:W-:Y:S05]  /*3e30*/  BSYNC B1 ;  /* 0x0000000000017941 */ /* 0x000fea0003800000 */
.L_x_68:
        /* <DEDUP_REMOVED lines=12> */
.L_x_71:
[----:B------:R-:W-:Y:S05]  /*3f00*/  BSYNC B1 ;  /* 0x0000000000017941 */ /* 0x000fea0003800000 */
.L_x_70:
        /* <DEDUP_REMOVED lines=12> */
.L_x_73:
[----:B------:R-:W-:Y:S05]  /*3fd0*/  BSYNC B1 ;  /* 0x0000000000017941 */ /* 0x000fea0003800000 */
.L_x_72:
        /* <DEDUP_REMOVED lines=13> */
.L_x_75:
[----:B------:R-:W-:Y:S05]  /*40b0*/  BSYNC B1 ;  /* 0x0000000000017941 */ /* 0x000fea0003800000 */
.L_x_74:
        /* <DEDUP_REMOVED lines=13> */
.L_x_77:
[----:B------:R-:W-:Y:S05]  /*4190*/  BSYNC B1 ;  /* 0x0000000000017941 */ /* 0x000fea0003800000 */
.L_x_76:
        /* <DEDUP_REMOVED lines=12> */
.L_x_79:
[----:B------:R-:W-:Y:S05]  /*4260*/  BSYNC B1 ;  /* 0x0000000000017941 */ /* 0x000fea0003800000 */
.L_x_78:
        /* <DEDUP_REMOVED lines=12> */
.L_x_81:
[----:B------:R-:W-:Y:S05]  /*4330*/  BSYNC B1 ;  /* 0x0000000000017941 */ /* 0x000fea0003800000 */
.L_x_80:
        /* <DEDUP_REMOVED lines=13> */
.L_x_83:
[----:B------:R-:W-:Y:S05]  /*4410*/  BSYNC B1 ;  /* 0x0000000000017941 */ /* 0x000fea0003800000 */
.L_x_82:
        /* <DEDUP_REMOVED lines=13> */
.L_x_85:
[----:B------:R-:W-:Y:S05]  /*44f0*/  BSYNC B1 ;  /* 0x0000000000017941 */ /* 0x000fea0003800000 */
.L_x_84:
        /* <DEDUP_REMOVED lines=12> */
.L_x_87:
[----:B------:R-:W-:Y:S05]  /*45c0*/  BSYNC B1 ;  /* 0x0000000000017941 */ /* 0x000fea0003800000 */
.L_x_86:
        /* <DEDUP_REMOVED lines=12> */
.L_x_89:
[----:B------:R-:W-:Y:S05]  /*4690*/  BSYNC B1 ;  /* 0x0000000000017941 */ /* 0x000fea0003800000 */
.L_x_88:
        /* <DEDUP_REMOVED lines=13> */
.L_x_91:
[----:B------:R-:W-:Y:S05]  /*4770*/  BSYNC B1 ;  /* 0x0000000000017941 */ /* 0x000fea0003800000 */
.L_x_90:
        /* <DEDUP_REMOVED lines=13> */
.L_x_93:
[----:B------:R-:W-:Y:S05]  /*4850*/  BSYNC B1 ;  /* 0x0000000000017941 */ /* 0x000fea0003800000 */
.L_x_92:
        /* <DEDUP_REMOVED lines=12> */
.L_x_95:
[----:B------:R-:W-:Y:S05]  /*4920*/  BSYNC B1 ;  /* 0x0000000000017941 */ /* 0x000fea0003800000 */
.L_x_94:
        /* <DEDUP_REMOVED lines=12> */
.L_x_97:
[----:B------:R-:W-:Y:S05]  /*49f0*/  BSYNC B1 ;  /* 0x0000000000017941 */ /* 0x000fea0003800000 */
.L_x_96:
        /* <DEDUP_REMOVED lines=13> */
.L_x_99:
[----:B------:R-:W-:Y:S05]  /*4ad0*/  BSYNC B1 ;  /* 0x0000000000017941 */ /* 0x000fea0003800000 */
.L_x_98:
[----:B-----5:R-:W-:Y:S01]  /*4ae0*/  LOP3.LUT R27, R27, 0xff, RZ, 0xc0, !PT ;  /* 0x000000ff1b1b7812 */ /* 0x020fe200078ec0ff */
[----:B------:R-:W-:Y:S01]  /*4af0*/  BSSY B1, `(.L_x_100) ;  /* 0x000000c000017945 */ /* 0x000fe20003800000 */
[----:B------:R-:W-:Y:S02]  /*4b00*/  ISETP.GE.AND P1, PT, R26, 0x3a, PT ;  /* 0x0000003a1a00780c */ /* 0x000fe40003f26270 */
[----:B------:R-:W-:Y:S02]  /*4b10*/  F2FP.F16.E4M3.UNPACK_B R27, R27 ;  /* 0x0000001bff1b723e */ /* 0x000fe400020006ff */
[----:B------:R-:W-:Y:S02]  /*4b20*/  ISETP.LT.OR P3, PT, R6, 0x1, !P1 ;  /* 0x000000010600780c */ /* 0x000fe40004f61670 */
[----:B------:R-:W-:Y:S01]  /*4b30*/  PRMT R26, RZ, 0x7610, R26 ;  /* 0x00007610ff1a7816 */ /* 0x000fe2000000001a */
[----:B------:R-:W-:-:S05]  /*4b40*/  HADD2.F32 R28, -RZ, R27.H0_H0 ;  /* 0x2000001bff1c7230 */ /* 0x000fca0000004100 */
[----:B------:R-:W-:-:S04]  /*4b50*/  FMUL R28, R28, R15 ;  /* 0x0000000f1c1c7220 */ /* 0x000fc80000400000 */
[----:B------:R-:W-:-:S05]  /*4b60*/  FFMA R28, R57, R14, R28 ;  /* 0x0000000e391c7223 */ /* 0x000fca000000001c */
[----:B------:R-:W-:-:S05]  /*4b70*/  F2FP.SATFINITE.E4M3.F32.PACK_AB_MERGE_C R27, RZ, R28, RZ ;  /* 0x0000001cff1b723e */ /* 0x000fca00048070ff */
[----:B------:R0:W-:Y:S01]  /*4b80*/  @!P2 STG.E.U8 desc[UR20][R16.64+0x38], R27 ;  /* 0x0000381b1000a986 */ /* 0x0001e2000c101114 */
[----:B------:R-:W-:Y:S05]  /*4b90*/  @P3 BRA `(.L_x_101) ;  /* 0x0000000000043947 */ /* 0x000fea0003800000 */
[----:B------:R0:W5:Y:S02]  /*4ba0*/  LDG.E.U8 R26, desc[UR20][R4.64+0x39] ;  /* 0x00003914041a7981 */ /* 0x000164000c1e1100 */
.L_x_101:
[----:B------:R-:W-:Y:S05]  /*4bb0*/  BSYNC B1 ;  /* 0x0000000000017941 */ /* 0x000fea0003800000 */
.L_x_100:
[----:B-----5:R-:W-:Y:S01]  /*4bc0*/  LOP3.LUT R26, R26, 0xff, RZ, 0xc0, !PT ;  /* 0x000000ff1a1a7812 */ /* 0x020fe200078ec0ff */
[----:B------:R-:W-:Y:S01]  /*4bd0*/  BSSY B1, `(.L_x_102) ;  /* 0x000000b000017945 */ /* 0x000fe20003800000 */
[----:B------:R-:W-:Y:S02]  /*4be0*/  ISETP.LT.OR P0, PT, R6, 0x9, !P0 ;  /* 0x000000090600780c */ /* 0x000fe40004701670 */
[----:B------:R-:W-:Y:S02]  /*4bf0*/  F2FP.F16.E4M3.UNPACK_B R26, R26 ;  /* 0x0000001aff1a723e */ /* 0x000fe400020006ff */
[----:B0-2---:R-:W-:-:S03]  /*4c00*/  PRMT R4, RZ, 0x7610, R4 ;  /* 0x00007610ff047816 */ /* 0x005fc60000000004 */
[----:B------:R-:W-:-:S05]  /*4c10*/  HADD2.F32 R26, -RZ, R26.H0_H0 ;  /* 0x2000001aff1a7230 */ /* 0x000fca0000004100 */
[----:B------:R-:W-:-:S04]  /*4c20*/  FMUL R5, R26, R15 ;  /* 0x0000000f1a057220 */ /* 0x000fc80000400000 */
[----:B------:R-:W-:-:S05]  /*4c30*/  FFMA R5, R56, R14, R5 ;  /* 0x0000000e38057223 */ /* 0x000fca0000000005 */
[----:B------:R-:W-:-:S05]  /*4c40*/  F2FP.SATFINITE.E4M3.F32.PACK_AB_MERGE_C R5, RZ, R5, RZ ;  /* 0x00000005ff05723e */ /* 0x000fca00048070ff */
[----:B------:R0:W-:Y:S01]  /*4c50*/  @!P3 STG.E.U8 desc[UR20][R16.64+0x39], R5 ;  /* 0x000039051000b986 */ /* 0x0001e2000c101114 */
[----:B------:R-:W-:Y:S05]  /*4c60*/  @P0 BRA `(.L_x_103) ;  /* 0x0000000000040947 */ /* 0x000fea0003800000 */
[----:B------:R2:W5:Y:S02]  /*4c70*/  LDG.E.U8 R4, desc[UR20][R24.64+0x38] ;  /* 0x0000381418047981 */ /* 0x000564000c1e1100 */
.L_x_103:
[----:B------:R-:W-:Y:S05]  /*4c80*/  BSYNC B1 ;  /* 0x0000000000017941 */ /* 0x000fea0003800000 */
.L_x_102:
[----:B-----5:R-:W-:Y:S01]  /*4c90*/  LOP3.LUT R4, R4, 0xff, RZ, 0xc0, !PT ;  /* 0x000000ff04047812 */ /* 0x020fe200078ec0ff */
[----:B------:R-:W-:Y:S01]  /*4ca0*/  BSSY B1, `(.L_x_104) ;  /* 0x000000b000017945 */ /* 0x000fe20003800000 */
[----:B------:R-:W-:Y:S02]  /*4cb0*/  ISETP.LT.OR P1, PT, R6, 0x9, !P1 ;  /* 0x000000090600780c */ /* 0x000fe40004f21670 */
[----:B------:R-:W-:-:S05]  /*4cc0*/  F2FP.F16.E4M3.UNPACK_B R4, R4 ;  /* 0x00000004ff04723e */ /* 0x000fca00020006ff */
[----:B------:R-:W-:-:S05]  /*4cd0*/  HADD2.F32 R4, -RZ, R4.H0_H0 ;  /* 0x20000004ff047230 */ /* 0x000fca0000004100 */
[----:B------:R-:W-:-:S04]  /*4ce0*/  FMUL R4, R4, R15 ;  /* 0x0000000f04047220 */ /* 0x000fc80000400000 */
[----:B------:R-:W-:-:S05]  /*4cf0*/  FFMA R4, R23, R14, R4 ;  /* 0x0000000e17047223 */ /* 0x000fca0000000004 */
[----:B0-----:R-:W-:Y:S02]  /*4d00*/  F2FP.SATFINITE.E4M3.F32.PACK_AB_MERGE_C R5, RZ, R4, RZ ;  /* 0x00000004ff05723e */ /* 0x001fe400048070ff */
[----:B------:R-:W-:-:S03]  /*4d10*/  PRMT R4, RZ, 0x7610, R4 ;  /* 0x00007610ff047816 */ /* 0x000fc60000000004 */
[----:B------:R0:W-:Y:S01]  /*4d20*/  @!P0 STG.E.U8 desc[UR20][R18.64+0x38], R5 ;  /* 0x0000380512008986 */ /* 0x0001e2000c101114 */
[----:B------:R-:W-:Y:S05]  /*4d30*/  @P1 BRA `(.L_x_105) ;  /* 0x0000000000041947 */ /* 0x000fea0003800000 */
[----:B------:R0:W5:Y:S02]  /*4d40*/  LDG.E.U8 R4, desc[UR20][R24.64+0x39] ;  /* 0x0000391418047981 */ /* 0x000164000c1e1100 */
.L_x_105:
[----:B------:R-:W-:Y:S05]  /*4d50*/  BSYNC B1 ;  /* 0x0000000000017941 */ /* 0x000fea0003800000 */
.L_x_104:
[----:B------:R-:W-:Y:S05]  /*4d60*/  @P1 BRA `(.L_x_106) ;  /* 0x0000000800601947 */ /* 0x000fea0003800000 */
[----:B-----5:R-:W-:-:S04]  /*4d70*/  LOP3.LUT R4, R4, 0xff, RZ, 0xc0, !PT ;  /* 0x000000ff04047812 */ /* 0x020fc800078ec0ff */
[----:B------:R-:W-:-:S05]  /*4d80*/  F2FP.F16.E4M3.UNPACK_B R4, R4 ;  /* 0x00000004ff04723e */ /* 0x000fca00020006ff */
[----:B------:R-:W-:-:S05]  /*4d90*/  HADD2.F32 R4, -RZ, R4.H0_H0 ;  /* 0x20000004ff047230 */ /* 0x000fca0000004100 */
[----:B0-----:R-:W-:-:S04]  /*4da0*/  FMUL R5, R4, R15 ;  /* 0x0000000f04057220 */ /* 0x001fc80000400000 */
[----:B------:R-:W-:-:S05]  /*4db0*/  FFMA R5, R22, R14, R5 ;  /* 0x0000000e16057223 */ /* 0x000fca0000000005 */
[----:B------:R-:W-:-:S05]  /*4dc0*/  F2FP.SATFINITE.E4M3.F32.PACK_AB_MERGE_C R5, RZ, R5, RZ ;  /* 0x00000005ff05723e */ /* 0x000fca00048070ff */
[----:B------:R0:W-:Y:S01]  /*4dd0*/  STG.E.U8 desc[UR20][R18.64+0x39], R5 ;  /* 0x0000390512007986 */ /* 0x0001e2000c101114 */
[----:B------:R-:W-:Y:S05]  /*4de0*/  BRA `(.L_x_106) ;  /* 0x0000000800407947 */ /* 0x000fea0003800000 */
.L_x_41:
[C---:B------:R-:W-:Y:S01]  /*4df0*/  ISETP.GE.AND P3, PT, R26.reuse, 0x1, PT ;  /* 0x000000011a00780c */ /* 0x040fe20003f66270 */
[-C--:B--2---:R-:W-:Y:S01]  /*4e00*/  FMUL R85, R85, R14.reuse ;  /* 0x0000000e55557220 */ /* 0x084fe20000400000 */
[----:B------:R-:W-:Y:S01]  /*4e10*/  ISETP.GE.AND P0, PT, R26, 0x2, PT ;  /* 0x000000021a00780c */ /* 0x000fe20003f06270 */
[-C--:B------:R-:W-:Y:S01]  /*4e20*/  FMUL R84, R84, R14.reuse ;  /* 0x0000000e54547220 */ /* 0x080fe20000400000 */
[C---:B------:R-:W-:Y:S01]  /*4e30*/  ISETP.LT.OR P1, PT, R6.reuse, 0x1, !P3 ;  /* 0x000000010600780c */ /* 0x040fe20005f21670 */
[-C--:B------:R-:W-:Y:S01]  /*4e40*/  FMUL R83, R83, R14.reuse ;  /* 0x0000000e53537220 */ /* 0x080fe20000400000 */
[----:B------:R-:W-:Y:S01]  /*4e50*/  ISETP.LT.OR P2, PT, R6, 0x1, !P0 ;  /* 0x000000010600780c */ /* 0x000fe20004741670 */
[-C--:B------:R-:W-:Y:S01]  /*4e60*/  FMUL R82, R82, R14.reuse ;  /* 0x0000000e52527220 */ /* 0x080fe20000400000 */
[----:B------:R-:W-:Y:S01]  /*4e70*/  ISETP.LT.OR P3, PT, R6, 0x9, !P3 ;  /* 0x000000090600780c */ /* 0x000fe20005f61670 */
[-C--:B------:R-:W-:Y:S01]  /*4e80*/  FMUL R81, R81, R14.reuse ;  /* 0x0000000e51517220 */ /* 0x080fe20000400000 */
[----:B------:R-:W-:Y:S01]  /*4e90*/  F2FP.SATFINITE.E4M3.F32.PACK_AB_MERGE_C R85, RZ, R85, RZ ;  /* 0x00000055ff55723e */ /* 0x000fe200048070ff */
[----:B------:R-:W-:Y:S01]  /*4ea0*/  FMUL R80, R80, R14 ;  /* 0x0000000e50507220 */ /* 0x000fe20000400000 */
[----:B------:R-:W-:Y:S01]  /*4eb0*/  F2FP.SATFINITE.E4M3.F32.PACK_AB_MERGE_C R5, RZ, R84, RZ ;  /* 0x00000054ff05723e */ /* 0x000fe200048070ff */
[-C--:B------:R-:W-:Y:S01]  /*4ec0*/  FMUL R79, R79, R14.reuse ;  /* 0x0000000e4f4f7220 */ /* 0x080fe20000400000 */
[----:B------:R-:W-:Y:S01]  /*4ed0*/  F2FP.SATFINITE.E4M3.F32.PACK_AB_MERGE_C R83, RZ, R83, RZ ;  /* 0x00000053ff53723e */ /* 0x000fe200048070ff */
[-C--:B------:R-:W-:Y:S01]  /*4ee0*/  FMUL R78, R78, R14.reuse ;  /* 0x0000000e4e4e7220 */ /* 0x080fe20000400000 */
[----:B------:R-:W-:Y:S01]  /*4ef0*/  ISETP.LT.OR P0, PT, R6, 0x9, !P0 ;  /* 0x000000090600780c */ /* 0x000fe20004701670 */
[----:B------:R-:W-:Y:S01]  /*4f00*/  @!P1 STG.E.U8 desc[UR20][R16.64], R85 ;  /* 0x0000005510009986 */ /* 0x000fe2000c101114 */
[C---:B------:R-:W-:Y:S01]  /*4f10*/  ISETP.GE.AND P1, PT, R26.reuse, 0x9, PT ;  /* 0x000000091a00780c */ /* 0x040fe20003f26270 */
[-C--:B------:R-:W-:Y:S01]  /*4f20*/  FMUL R77, R77, R14.reuse ;  /* 0x0000000e4d4d7220 */ /* 0x080fe20000400000 */
[----:B------:R-:W-:Y:S01]  /*4f30*/  F2FP.SATFINITE.E4M3.F32.PACK_AB_MERGE_C R81, RZ, R81, RZ ;  /* 0x00000051ff51723e */ /* 0x000fe200048070ff */
[----:B------:R0:W-:Y:S01]  /*4f40*/  @!P2 STG.E.U8 desc[UR20][R16.64+0x1], R5 ;  /* 0x000001051000a986 */ /* 0x0001e2000c101114 */
[----:B------:R-:W-:Y:S01]  /*4f50*/  ISETP.GE.AND P2, PT, R26, 0xa, PT ;  /* 0x0000000a1a00780c */ /* 0x000fe20003f46270 */
[----:B------:R-:W-:Y:S01]  /*4f60*/  FMUL R76, R76, R14 ;  /* 0x0000000e4c4c7220 */ /* 0x000fe20000400000 */
[----:B------:R-:W-:Y:S01]  /*4f70*/  F2FP.SATFINITE.E4M3.F32.PACK_AB_MERGE_C R25, RZ, R80, RZ ;  /* 0x00000050ff19723e */ /* 0x000fe200048070ff */
[----:B------:R-:W-:Y:S01]  /*4f80*/  @!P3 STG.E.U8 desc[UR20][R18.64], R83 ;  /* 0x000000531200b986 */ /* 0x000fe2000c101114 */
[----:B------:R-:W-:Y:S01]  /*4f90*/  ISETP.LT.OR P3, PT, R6, 0x1, !P1 ;  /* 0x000000010600780c */ /* 0x000fe20004f61670 */
[-C--:B------:R-:W-:Y:S01]  /*4fa0*/  FMUL R74, R74, R14.reuse ;  /* 0x0000000e4a4a7220 */ /* 0x080fe20000400000 */
[C---:B------:R-:W-:Y:S01]  /*4fb0*/  ISETP.LT.OR P5, PT, R6.reuse, 0x1, !P2 ;  /* 0x000000010600780c */ /* 0x040fe200057a1670 */
[-C--:B------:R-:W-:Y:S01]  /*4fc0*/  FMUL R75, R75, R14.reuse ;  /* 0x0000000e4b4b7220 */ /* 0x080fe20000400000 */
[----:B------:R-:W-:Y:S01]  /*4fd0*/  ISETP.LT.OR P1, PT, R6, 0x9, !P1 ;  /* 0x000000090600780c */ /* 0x000fe20004f21670 */
[-C--:B------:R-:W-:Y:S01]  /*4fe0*/  FMUL R73, R73, R14.reuse ;  /* 0x0000000e49497220 */ /* 0x080fe20000400000 */
[----:B------:R-:W-:Y:S01]  /*4ff0*/  F2FP.SATFINITE.E4M3.F32.PACK_AB_MERGE_C R79, RZ, R79, RZ ;  /* 0x0000004fff4f723e */ /* 0x000fe200048070ff */
[----:B------:R-:W-:Y:S01]  /*5000*/  FMUL R72, R72, R14 ;  /* 0x0000000e48487220 */ /* 0x000fe20000400000 */
[----:B0-----:R-:W-:Y:S01]  /*5010*/  F2FP.SATFINITE.E4M3.F32.PACK_AB_MERGE_C R5, RZ, R82, RZ ;  /* 0x00000052ff05723e */ /* 0x001fe200048070ff */
[-C--:B------:R-:W-:Y:S01]  /*5020*/  FMUL R70, R70, R14.reuse ;  /* 0x0000000e46467220 */ /* 0x080fe20000400000 */
[----:B------:R-:W-:Y:S01]  /*5030*/  ISETP.LT.OR P2, PT, R6, 0x9, !P2 ;  /* 0x000000090600780c */ /* 0x000fe20005741670 */
[----:B------:R-:W-:Y:S01]  /*5040*/  FMUL R71, R71, R14 ;  /* 0x0000000e47477220 */ /* 0x000fe20000400000 */
[----:B------:R-:W-:Y:S01]  /*5050*/  F2FP.SATFINITE.E4M3.F32.PACK_AB_MERGE_C R27, RZ, R78, RZ ;  /* 0x0000004eff1b723e */ /* 0x000fe200048070ff */
[----:B------:R0:W-:Y:S01]  /*5060*/  @!P0 STG.E.U8 desc[UR20][R18.64+0x1], R5 ;  /* 0x0000010512008986 */ /* 0x0001e2000c101114 */
[C---:B------:R-:W-:Y:S01]  /*5070*/  ISETP.GE.AND P0, PT, R26.reuse, 0x11, PT ;  /* 0x000000111a00780c */ /* 0x040fe20003f06270 */
[-C--:B------:R-:W-:Y:S01]  /*5080*/  FMUL R69, R69, R14.reuse ;  /* 0x0000000e45457220 */ /* 0x080fe20000400000 */
[----:B------:R-:W-:Y:S01]  /*5090*/  F2FP.SATFINITE.E4M3.F32.PACK_AB_MERGE_C R77, RZ, R77, RZ ;  /* 0x0000004dff4d723e */ /* 0x000fe200048070ff */
[----:B------:R-:W-:Y:S01]  /*50a0*/  @!P3 STG.E.U8 desc[UR20][R16.64+0x8], R81 ;  /* 0x000008511000b986 */ /* 0x000fe2000c101114 */
[----:B------:R-:W-:Y:S01]  /*50b0*/  ISETP.GE.AND P3, PT, R26, 0x12, PT ;  /* 0x000000121a00780c */ /* 0x000fe20003f66270 */
[-C--:B------:R-:W-:Y:S01]  /*50c0*/  FMUL R68, R68, R14.reuse ;  /* 0x0000000e44447220 */ /* 0x080fe20000400000 */
[----:B------:R-:W-:Y:S01]  /*50d0*/  F2FP.SATFINITE.E4M3.F32.PACK_AB_MERGE_C R75, RZ, R75, RZ ;  /* 0x0000004bff4b723e */ /* 0x000fe200048070ff */
[----:B------:R1:W-:Y:S01]  /*50e0*/  @!P5 STG.E.U8 desc[UR20][R16.64+0x9], R25 ;  /* 0x000009191000d986 */ /* 0x0003e2000c101114 */
[C---:B------:R-:W-:Y:S01]  /*50f0*/  ISETP.LT.OR P5, PT, R6.reuse, 0x1, !P3 ;  /* 0x000000010600780c */ /* 0x040fe20005fa1670 */
[-C--:B------:R-:W-:Y:S01]  /*5100*/  FMUL R67, R67, R14.reuse ;  /* 0x0000000e43437220 */ /* 0x080fe20000400000 */
[C---:B------:R-:W-:Y:S01]  /*5110*/  ISETP.LT.OR P3, PT, R6.reuse, 0x9, !P3 ;  /* 0x000000090600780c */ /* 0x040fe20005f61670 */
[----:B------:R-:W-:Y:S01]  /*5120*/  @!P1 STG.E.U8 desc[UR20][R18.64+0x8], R79 ;  /* 0x0000084f12009986 */ /* 0x000fe2000c101114 */
[----:B------:R-:W-:Y:S01]  /*5130*/  ISETP.LT.OR P1, PT, R6, 0x1, !P0 ;  /* 0x000000010600780c */ /* 0x000fe20004721670 */
[----:B------:R-:W-:Y:S01]  /*5140*/  FMUL R66, R66, R14 ;  /* 0x0000000e42427220 */ /* 0x000fe20000400000 */
[----:B0-----:R-:W-:Y:S01]  /*5150*/  F2FP.SATFINITE.E4M3.F32.PACK_AB_MERGE_C R5, RZ, R76, RZ ;  /* 0x0000004cff05723e */ /* 0x001fe200048070ff */
[----:B------:R-:W-:Y:S01]  /*5160*/  @!P2 STG.E.U8 desc[UR20][R18.64+0x9], R27 ;  /* 0x0000091b1200a986 */ /* 0x000fe2000c101114 */
[----:B------:R-:W-:Y:S01]  /*5170*/  ISETP.GE.AND P2, PT, R26, 0x19, PT ;  /* 0x000000191a00780c */ /* 0x000fe20003f46270 */
[-C--:B------:R-:W-:Y:S01]  /*5180*/  FMUL R65, R65, R14.reuse ;  /* 0x0000000e41417220 */ /* 0x080fe20000400000 */
[----:B------:R-:W-:Y:S01]  /*5190*/  ISETP.LT.OR P0, PT, R6, 0x9, !P0 ;  /* 0x000000090600780c */ /* 0x000fe20004701670 */
[----:B------:R-:W-:Y:S01]  /*51a0*/  FMUL R64, R64, R14 ;  /* 0x0000000e40407220 */ /* 0x000fe20000400000 */
[----:B------:R-:W-:Y:S01]  /*51b0*/  ISETP.LT.OR P6, PT, R6, 0x1, !P2 ;  /* 0x000000010600780c */ /* 0x000fe200057c1670 */
[----:B------:R0:W-:Y:S01]  /*51c0*/  @!P5 STG.E.U8 desc[UR20][R16.64+0x11], R5 ;  /* 0x000011051000d986 */ /* 0x0001e2000c101114 */
[----:B-1----:R-:W-:Y:S01]  /*51d0*/  F2FP.SATFINITE.E4M3.F32.PACK_AB_MERGE_C R25, RZ, R74, RZ ;  /* 0x0000004aff19723e */ /* 0x002fe200048070ff */
[-C--:B------:R-:W-:Y:S01]  /*51e0*/  FMUL R62, R62, R14.reuse ;  /* 0x0000000e3e3e7220 */ /* 0x080fe20000400000 */
[----:B------:R-:W-:Y:S01]  /*51f0*/  F2FP.SATFINITE.E4M3.F32.PACK_AB_MERGE_C R73, RZ, R73, RZ ;  /* 0x00000049ff49723e */ /* 0x000fe200048070ff */
[----:B------:R-:W-:Y:S01]  /*5200*/  @!P1 STG.E.U8 desc[UR20][R16.64+0x10], R77 ;  /* 0x0000104d10009986 */ /* 0x000fe2000c101114 */
[----:B------:R-:W-:Y:S01]  /*5210*/  ISETP.GE.AND P1, PT, R26, 0x1a, PT ;  /* 0x0000001a1a00780c */ /* 0x000fe20003f26270 */
[-C--:B------:R-:W-:Y:S01]  /*5220*/  FMUL R63, R63, R14.reuse ;  /* 0x0000000e3f3f7220 */ /* 0x080fe20000400000 */
[C---:B------:R-:W-:Y:S01]  /*5230*/  ISETP.LT.OR P2, PT, R6.reuse, 0x9, !P2 ;  /* 0x000000090600780c */ /* 0x040fe20005741670 */
[----:B------:R1:W-:Y:S01]  /*5240*/  @!P3 STG.E.U8 desc[UR20][R18.64+0x11], R25 ;  /* 0x000011191200b986 */ /* 0x0003e2000c101114 */
[C---:B------:R-:W-:Y:S01]  /*5250*/  ISETP.LT.OR P5, PT, R6.reuse, 0x1, !P1 ;  /* 0x000000010600780c */ /* 0x040fe20004fa1670 */
[----:B------:R-:W-:Y:S01]  /*5260*/  FMUL R61, R61, R14 ;  /* 0x0000000e3d3d7220 */ /* 0x000fe20000400000 */
[----:B------:R-:W-:Y:S01]  /*5270*/  ISETP.LT.OR P3, PT, R6, 0x9, !P1 ;  /* 0x000000090600780c */ /* 0x000fe20004f61670 */
[----:B------:R-:W-:Y:S01]  /*5280*/  @!P0 STG.E.U8 desc[UR20][R18.64+0x10], R75 ;  /* 0x0000104b12008986 */ /* 0x000fe2000c101114 */
[----:B0-----:R-:W-:Y:S01]  /*5290*/  F2FP.SATFINITE.E4M3.F32.PACK_AB_MERGE_C R5, RZ, R72, RZ ;  /* 0x00000048ff05723e */ /* 0x001fe200048070ff */
[-C--:B------:R-:W-:Y:S01]  /*52a0*/  FMUL R60, R60, R14.reuse ;  /* 0x0000000e3c3c7220 */ /* 0x080fe20000400000 */
[C---:B------:R-:W-:Y:S01]  /*52b0*/  ISETP.GE.AND P0, PT, R26.reuse, 0x21, PT ;  /* 0x000000211a00780c */ /* 0x040fe20003f06270 */
[----:B------:R-:W-:Y:S01]  /*52c0*/  @!P6 STG.E.U8 desc[UR20][R16.64+0x18], R73 ;  /* 0x000018491000e986 */ /* 0x000fe2000c101114 */
[----:B------:R-:W-:Y:S01]  /*52d0*/  ISETP.GE.AND P1, PT, R26, 0x22, PT ;  /* 0x000000221a00780c */ /* 0x000fe20003f26270 */
[-C--:B------:R-:W-:Y:S01]  /*52e0*/  FMUL R59, R59, R14.reuse ;  /* 0x0000000e3b3b7220 */ /* 0x080fe20000400000 */
[----:B------:R-:W-:Y:S01]  /*52f0*/  ISETP.LT.OR P6, PT, R6, 0x1, !P0 ;  /* 0x000000010600780c */ /* 0x000fe200047c1670 */
[----:B------:R-:W-:Y:S01]  /*5300*/  FMUL R58, R58, R14 ;  /* 0x0000000e3a3a7220 */ /* 0x000fe20000400000 */
[----:B-1----:R-:W-:Y:S01]  /*5310*/  F2FP.SATFINITE.E4M3.F32.PACK_AB_MERGE_C R25, RZ, R70, RZ ;  /* 0x00000046ff19723e */ /* 0x002fe200048070ff */
[----:B------:R0:W-:Y:S01]  /*5320*/  @!P5 STG.E.U8 desc[UR20][R16.64+0x19], R5 ;  /* 0x000019051000d986 */ /* 0x0001e2000c101114 */
[----:B------:R-:W-:Y:S01]  /*5330*/  ISETP.LT.OR P5, PT, R6, 0x1, !P1 ;  /* 0x000000010600780c */ /* 0x000fe20004fa1670 */
[-C--:B------:R-:W-:Y:S01]  /*5340*/  FMUL R57, R57, R14.reuse ;  /* 0x0000000e39397220 */ /* 0x080fe20000400000 */
[----:B------:R-:W-:Y:S01]  /*5350*/  F2FP.SATFINITE.E4M3.F32.PACK_AB_MERGE_C R71, RZ, R71, RZ ;  /* 0x00000047ff47723e */ /* 0x000fe200048070ff */
[----:B------:R1:W-:Y:S01]  /*5360*/  @!P3 STG.E.U8 desc[UR20][R18.64+0x19], R25 ;  /* 0x000019191200b986 */ /* 0x0003e2000c101114 */
[----:B------:R-:W-:Y:S01]  /*5370*/  F2FP.SATFINITE.E4M3.F32.PACK_AB_MERGE_C R69, RZ, R69, RZ ;  /* 0x00000045ff45723e */ /* 0x000fe200048070ff */
[----:B------:R-:W-:Y:S01]  /*5380*/  FMUL R56, R56, R14 ;  /* 0x0000000e38387220 */ /* 0x000fe20000400000 */
[----:B------:R-:W-:Y:S01]  /*5390*/  F2FP.SATFINITE.E4M3.F32.PACK_AB_MERGE_C R27, RZ, R68, RZ ;  /* 0x00000044ff1b723e */ /* 0x000fe200048070ff */
[----:B------:R-:W-:Y:S01]  /*53a0*/  @!P2 STG.E.U8 desc[UR20][R18.64+0x18], R71 ;  /* 0x000018471200a986 */ /* 0x000fe2000c101114 */
[----:B------:R-:W-:Y:S01]  /*53b0*/  ISETP.LT.OR P3, PT, R6, 0x9, !P1 ;  /* 0x000000090600780c */ /* 0x000fe20004f61670 */
[-C--:B------:R-:W-:Y:S01]  /*53c0*/  FMUL R23, R23, R14.reuse ;  /* 0x0000000e17177220 */ /* 0x080fe20000400000 */
[----:B------:R-:W-:Y:S01]  /*53d0*/  ISETP.GE.AND P2, PT, R26, 0x29, PT ;  /* 0x000000291a00780c */ /* 0x000fe20003f46270 */
[----:B------:R-:W-:Y:S01]  /*53e0*/  @!P6 STG.E.U8 desc[UR20][R16.64+0x20], R69 ;  /* 0x000020451000e986 */ /* 0x000fe2000c101114 */
[----:B------:R-:W-:Y:S01]  /*53f0*/  ISETP.LT.OR P0, PT, R6, 0x9, !P0 ;  /* 0x000000090600780c */ /* 0x000fe20004701670 */
[----:B------:R-:W-:Y:S01]  /*5400*/  FMUL R22, R22, R14 ;  /* 0x0000000e16167220 */ /* 0x000fe20000400000 */
[----:B------:R-:W-:Y:S01]  /*5410*/  ISETP.GE.AND P1, PT, R26, 0x2a, PT ;  /* 0x0000002a1a00780c */ /* 0x000fe20003f26270 */
[----:B------:R-:W-:Y:S01]  /*5420*/  @!P5 STG.E.U8 desc[UR20][R16.64+0x21], R27 ;  /* 0x0000211b1000d986 */ /* 0x000fe2000c101114 */
[----:B------:R-:W-:-:S02]  /*5430*/  ISETP.LT.OR P6, PT, R6, 0x1, !P2 ;  /* 0x000000010600780c */ /* 0x000fc400057c1670 */
[C---:B------:R-:W-:Y:S02]  /*5440*/  ISETP.LT.OR P5, PT, R6.reuse, 0x1, !P1 ;  /* 0x000000010600780c */ /* 0x040fe40004fa1670 */
[----:B------:R-:W-:Y:S02]  /*5450*/  F2FP.SATFINITE.E4M3.F32.PACK_AB_MERGE_C R67, RZ, R67, RZ ;  /* 0x00000043ff43723e */ /* 0x000fe400048070ff */
[----:B0-----:R-:W-:Y:S02]  /*5460*/  F2FP.SATFINITE.E4M3.F32.PACK_AB_MERGE_C R5, RZ, R66, RZ ;  /* 0x00000042ff05723e */ /* 0x001fe400048070ff */
[----:B------:R-:W-:Y:S01]  /*5470*/  F2FP.SATFINITE.E4M3.F32.PACK_AB_MERGE_C R65, RZ, R65, RZ ;  /* 0x00000041ff41723e */ /* 0x000fe200048070ff */
[----:B------:R-:W-:Y:S01]  /*5480*/  @!P0 STG.E.U8 desc[UR20][R18.64+0x20], R67 ;  /* 0x0000204312008986 */ /* 0x000fe2000c101114 */
[----:B-1----:R-:W-:Y:S02]  /*5490*/  F2FP.SATFINITE.E4M3.F32.PACK_AB_MERGE_C R25, RZ, R64, RZ ;  /* 0x00000040ff19723e */ /* 0x002fe400048070ff */
[C---:B------:R-:W-:Y:S01]  /*54a0*/  ISETP.LT.OR P1, PT, R6.reuse, 0x9, !P1 ;  /* 0x000000090600780c */ /* 0x040fe20004f21670 */
[----:B------:R0:W-:Y:S01]  /*54b0*/  @!P3 STG.E.U8 desc[UR20][R18.64+0x21], R5 ;  /* 0x000021051200b986 */ /* 0x0001e2000c101114 */
[----:B------:R-:W-:-:S02]  /*54c0*/  ISETP.LT.OR P2, PT, R6, 0x9, !P2 ;  /* 0x000000090600780c */ /* 0x000fc40005741670 */
[C---:B------:R-:W-:Y:S01]  /*54d0*/  ISETP.GE.AND P3, PT, R26.reuse, 0x31, PT ;  /* 0x000000311a00780c */ /* 0x040fe20003f66270 */
[----:B------:R-:W-:Y:S01]  /*54e0*/  @!P6 STG.E.U8 desc[UR20][R16.64+0x28], R65 ;  /* 0x000028411000e986 */ /* 0x000fe2000c101114 */
[----:B------:R-:W-:Y:S02]  /*54f0*/  ISETP.GE.AND P0, PT, R26, 0x32, PT ;  /* 0x000000321a00780c */ /* 0x000fe40003f06270 */
[----:B------:R-:W-:Y:S01]  /*5500*/  F2FP.SATFINITE.E4M3.F32.PACK_AB_MERGE_C R63, RZ, R63, RZ ;  /* 0x0000003fff3f723e */ /* 0x000fe200048070ff */
[----:B------:R1:W-:Y:S01]  /*5510*/  @!P5 STG.E.U8 desc[UR20][R16.64+0x29], R25 ;  /* 0x000029191000d986 */ /* 0x0003e2000c101114 */
[C---:B------:R-:W-:Y:S02]  /*5520*/  ISETP.LT.OR P5, PT, R6.reuse, 0x1, !P3 ;  /* 0x000000010600780c */ /* 0x040fe40005fa1670 */
[----:B------:R-:W-:Y:S02]  /*5530*/  ISETP.LT.OR P6, PT, R6, 0x1, !P0 ;  /* 0x000000010600780c */ /* 0x000fe400047c1670 */
[----:B0-----:R-:W-:Y:S01]  /*5540*/  F2FP.SATFINITE.E4M3.F32.PACK_AB_MERGE_C R5, RZ, R62, RZ ;  /* 0x0000003eff05723e */ /* 0x001fe200048070ff */
[----:B------:R-:W-:Y:S01]  /*5550*/  @!P2 STG.E.U8 desc[UR20][R18.64+0x28], R63 ;  /* 0x0000283f1200a986 */ /* 0x000fe2000c101114 */
[----:B------:R-:W-:-:S02]  /*5560*/  F2FP.SATFINITE.E4M3.F32.PACK_AB_MERGE_C R61, RZ, R61, RZ ;  /* 0x0000003dff3d723e */ /* 0x000fc400048070ff */
[----:B------:R-:W-:Y:S01]  /*5570*/  ISETP.GE.AND P2, PT, R26, 0x3a, PT ;  /* 0x0000003a1a00780c */ /* 0x000fe20003f46270 */
[----:B------:R0:W-:Y:S01]  /*5580*/  @!P1 STG.E.U8 desc[UR20][R18.64+0x29], R5 ;  /* 0x0000290512009986 */ /* 0x0001e2000c101114 */
[----:B------:R-:W-:Y:S02]  /*5590*/  ISETP.LT.OR P1, PT, R6, 0x9, !P3 ;  /* 0x000000090600780c */ /* 0x000fe40005f21670 */
[----:B-1----:R-:W-:Y:S01]  /*55a0*/  F2FP.SATFINITE.E4M3.F32.PACK_AB_MERGE_C R25, RZ, R60, RZ ;  /* 0x0000003cff19723e */ /* 0x002fe200048070ff */
[----:B------:R-:W-:Y:S01]  /*55b0*/  @!P5 STG.E.U8 desc[UR20][R16.64+0x30], R61 ;  /* 0x0000303d1000d986 */ /* 0x000fe2000c101114 */
[----:B------:R-:W-:Y:S02]  /*55c0*/  ISETP.GE.AND P3, PT, R26, 0x39, PT ;  /* 0x000000391a00780c */ /* 0x000fe40003f66270 */
[C---:B------:R-:W-:Y:S01]  /*55d0*/  ISETP.LT.OR P0, PT, R6.reuse, 0x9, !P0 ;  /* 0x000000090600780c */ /* 0x040fe20004701670 */
[----:B------:R1:W-:Y:S01]  /*55e0*/  @!P6 STG.E.U8 desc[UR20][R16.64+0x31], R25 ;  /* 0x000031191000e986 */ /* 0x0003e2000c101114 */
[----:B------:R-:W-:-:S02]  /*55f0*/  ISETP.LT.OR P5, PT, R6, 0x1, !P3 ;  /* 0x000000010600780c */ /* 0x000fc40005fa1670 */
[C---:B------:R-:W-:Y:S02]  /*5600*/  ISETP.LT.OR P6, PT, R6.reuse, 0x1, !P2 ;  /* 0x000000010600780c */ /* 0x040fe400057c1670 */
[C---:B------:R-:W-:Y:S02]  /*5610*/  ISETP.LT.OR P3, PT, R6.reuse, 0x9, !P3 ;  /* 0x000000090600780c */ /* 0x040fe40005f61670 */
[----:B------:R-:W-:Y:S02]  /*5620*/  ISETP.LT.OR P2, PT, R6, 0x9, !P2 ;  /* 0x000000090600780c */ /* 0x000fe40005741670 */
[----:B------:R-:W-:Y:S02]  /*5630*/  F2FP.SATFINITE.E4M3.F32.PACK_AB_MERGE_C R59, RZ, R59, RZ ;  /* 0x0000003bff3b723e */ /* 0x000fe400048070ff */
[----:B0-----:R-:W-:Y:S02]  /*5640*/  F2FP.SATFINITE.E4M3.F32.PACK_AB_MERGE_C R5, RZ, R58, RZ ;  /* 0x0000003aff05723e */ /* 0x001fe400048070ff */
[----:B------:R-:W-:Y:S01]  /*5650*/  F2FP.SATFINITE.E4M3.F32.PACK_AB_MERGE_C R57, RZ, R57, RZ ;  /* 0x00000039ff39723e */ /* 0x000fe200048070ff */
[----:B------:R0:W-:Y:S01]  /*5660*/  @!P1 STG.E.U8 desc[UR20][R18.64+0x30], R59 ;  /* 0x0000303b12009986 */ /* 0x0001e2000c101114 */
[----:B-1----:R-:W-:-:S02]  /*5670*/  F2FP.SATFINITE.E4M3.F32.PACK_AB_MERGE_C R25, RZ, R56, RZ ;  /* 0x00000038ff19723e */ /* 0x002fc400048070ff */
[----:B------:R-:W-:Y:S01]  /*5680*/  F2FP.SATFINITE.E4M3.F32.PACK_AB_MERGE_C R23, RZ, R23, RZ ;  /* 0x00000017ff17723e */ /* 0x000fe200048070ff */
[----:B------:R0:W-:Y:S01]  /*5690*/  @!P0 STG.E.U8 desc[UR20][R18.64+0x31], R5 ;  /* 0x0000310512008986 */ /* 0x0001e2000c101114 */
[----:B------:R-:W-:-:S03]  /*56a0*/  F2FP.SATFINITE.E4M3.F32.PACK_AB_MERGE_C R27, RZ, R22, RZ ;  /* 0x00000016ff1b723e */ /* 0x000fc600048070ff */
[----:B------:R0:W-:Y:S04]  /*56b0*/  @!P5 STG.E.U8 desc[UR20][R16.64+0x38], R57 ;  /* 0x000038391000d986 */ /* 0x0001e8000c101114 */
[----:B------:R0:W-:Y:S04]  /*56c0*/  @!P6 STG.E.U8 desc[UR20][R16.64+0x39], R25 ;  /* 0x000039191000e986 */ /* 0x0001e8000c101114 */
[----:B------:R0:W-:Y:S04]  /*56d0*/  @!P3 STG.E.U8 desc[UR20][R18.64+0x38], R23 ;  /* 0x000038171200b986 */ /* 0x0001e8000c101114 */
[----:B------:R0:W-:Y:S02]  /*56e0*/  @!P2 STG.E.U8 desc[UR20][R18.64+0x39], R27 ;  /* 0x0000391b1200a986 */ /* 0x0001e4000c101114 */
.L_x_106:
[----:B------:R-:W-:Y:S05]  /*56f0*/  BSYNC B0 ;  /* 0x0000000000007941 */ /* 0x000fea0003800000 */
.L_x_40:
[C---:B------:R-:W-:Y:S01]  /*5700*/  LEA R2, P0, R8.reuse, R2, 0x1 ;  /* 0x0000000208027211 */ /* 0x040fe200078008ff */
[----:B------:R-:W-:Y:S01]  /*5710*/  ULDC.64 UR6, c[0x0][0x650] ;  /* 0x0001940000067ab9 */ /* 0x000fe20000000a00 */
[----:B-----5:R-:W-:Y:S01]  /*5720*/  IMAD.U32 R4, RZ, RZ, UR16 ;  /* 0x00000010ff047e24 */ /* 0x020fe2000f8e00ff */
[----:B0-----:R-:W-:Y:S01]  /*5730*/  PRMT R16, RZ, 0x7610, R16 ;  /* 0x00007610ff107816 */ /* 0x001fe20000000010 */
[----:B------:R-:W-:Y:S01]  /*5740*/  IMAD.MOV.U32 R6, RZ, RZ, -0x1 ;  /* 0xffffffffff067424 */ /* 0x000fe200078e00ff */
[----:B------:R-:W-:Y:S01]  /*5750*/  LEA.HI.X R3, R8, R3, R0, 0x1, P0 ;  /* 0x0000000308037211 */ /* 0x000fe200000f0c00 */
[----:B------:R0:W-:Y:S01]  /*5760*/  SYNCS.ARRIVE.TRANS64.A1T0 RZ, [R4+UR23], RZ ;  /* 0x000000ff04ff79a7 */ /* 0x0001e20008100017 */
[----:B------:R-:W-:Y:S01]  /*5770*/  ISETP.GE.U32.AND P0, PT, R2, UR6, PT ;  /* 0x0000000602007c0c */ /* 0x000fe2000bf06070 */
[----:B------:R-:W-:-:S03]  /*5780*/  IMAD.MOV.U32 R5, RZ, RZ, -0x1 ;  /* 0xffffffffff057424 */ /* 0x000fc600078e00ff */
[----:B------:R-:W-:Y:S01]  /*5790*/  ISETP.GE.U32.AND.EX P0, PT, R3, UR7, PT, P0 ;  /* 0x0000000703007c0c */ /* 0x000fe2000bf06100 */
[----:B0-----:R-:W-:-:S12]  /*57a0*/  IMAD.MOV.U32 R4, RZ, RZ, -0x1 ;  /* 0xffffffffff047424 */ /* 0x001fd800078e00ff */
[----:B------:R-:W-:Y:S05]  /*57b0*/  @P0 BRA `(.L_x_107) ;  /* 0x0000000400600947 */ /* 0x000fea0003800000 */
[----:B------:R-:W0:Y:S01]  /*57c0*/  S2R R28, SR_CTAID.X ;  /* 0x00000000001c7919 */ /* 0x000e220000002500 */
[----:B------:R-:W5:Y:S01]  /*57d0*/  LDC.64 R22, c[0x0][0x628] ;  /* 0x00018a00ff167b82 */ /* 0x000f620000000a00 */
[----:B------:R-:W-:Y:S01]  /*57e0*/  ULDC UR6, c[0x0][0x150] ;  /* 0x0000540000067ab9 */ /* 0x000fe20000000800 */
[----:B-1----:R-:W-:Y:S01]  /*57f0*/  IMAD.MOV.U32 R18, RZ, RZ, R2 ;  /* 0x000000ffff127224 */ /* 0x002fe200078e0002 */
[----:B------:R-:W1:Y:S01]  /*5800*/  S2R R30, SR_CTAID.Y ;  /* 0x00000000001e7919 */ /* 0x000e620000002600 */
[----:B------:R-:W-:-:S04]  /*5810*/  IMAD.MOV.U32 R19, RZ, RZ, R3 ;  /* 0x000000ffff137224 */ /* 0x000fc800078e0003 */
[----:B------:R-:W1:Y:S08]  /*5820*/  LDC R31, c[0x0][0x144] ;  /* 0x00005100ff1f7b82 */ /* 0x000e700000000800 */
[----:B------:R-:W1:Y:S08]  /*5830*/  LDC R6, c[0x0][0x630] ;  /* 0x00018c00ff067b82 */ /* 0x000e700000000800 */
[----:B------:R-:W1:Y:S01]  /*5840*/  LDC.64 R26, c[0x0][0x620] ;  /* 0x00018800ff1a7b82 */ /* 0x000e620000000a00 */
[----:B-----5:R-:W-:-:S04]  /*5850*/  ISETP.NE.U32.AND P0, PT, R22, RZ, PT ;  /* 0x000000ff1600720c */ /* 0x020fc80003f05070 */
[----:B------:R-:W-:Y:S02]  /*5860*/  ISETP.NE.AND.EX P0, PT, R23, RZ, PT, P0 ;  /* 0x000000ff1700720c */ /* 0x000fe40003f05300 */
[----:B0-----:R-:W-:-:S05]  /*5870*/  I2FP.F32.U32 R4, R28 ;  /* 0x0000001c00047245 */ /* 0x001fca0000201000 */
[----:B------:R-:W-:-:S04]  /*5880*/  FMUL R4, R4, UR6 ;  /* 0x0000000604047c20 */ /* 0x000fc80008400000 */
[----:B------:R0:W0:Y:S02]  /*5890*/  F2I.U32.TRUNC.NTZ R29, R4 ;  /* 0x00000004001d7305 */ /* 0x000024000020f000 */
[----:B------:R-:W-:Y:S05]  /*58a0*/  @!P0 BRA `(.L_x_108) ;  /* 0x0000000000288947 */ /* 0x000fea0003800000 */
[----:B------:R-:W5:Y:S02]  /*58b0*/  LDC R5, c[0x0][0x634] ;  /* 0x00018d00ff057b82 */ /* 0x000f640000000800 */
[----:B-----5:R-:W-:-:S05]  /*58c0*/  IADD3 R19, P0, R2, R5, RZ ;  /* 0x0000000502137210 */ /* 0x020fca0007f1e0ff */
[----:B--234-:R-:W-:-:S04]  /*58d0*/  IMAD.X R25, RZ, RZ, R3, P0 ;  /* 0x000000ffff197224 */ /* 0x01cfc800000e0603 */
[----:B0-----:R-:W-:-:S04]  /*58e0*/  IMAD.WIDE.U32 R4, R25, R22, RZ ;  /* 0x0000001619047225 */ /* 0x001fc800078e00ff */
[----:B------:R-:W-:-:S04]  /*58f0*/  IMAD.WIDE.U32 R16, P0, R19, R23, R4 ;  /* 0x0000001713107225 */ /* 0x000fc80007800004 */
[----:B------:R-:W-:-:S04]  /*5900*/  IMAD.WIDE.U32 R4, R19, R22, RZ ;  /* 0x0000001613047225 */ /* 0x000fc800078e00ff */
[----:B------:R-:W-:Y:S01]  /*5910*/  IMAD.X R19, RZ, RZ, RZ, P0 ;  /* 0x000000ffff137224 */ /* 0x000fe200000e06ff */
[----:B------:R-:W-:Y:S01]  /*5920*/  IADD3 RZ, P0, R5, R16, RZ ;  /* 0x0000001005ff7210 */ /* 0x000fe20007f1e0ff */
[----:B------:R-:W-:-:S04]  /*5930*/  IMAD.MOV.U32 R18, RZ, RZ, R17 ;  /* 0x000000ffff127224 */ /* 0x000fc800078e0011 */
[----:B------:R-:W-:-:S08]  /*5940*/  IMAD.WIDE.U32.X R18, R25, R23, R18, P0 ;  /* 0x0000001719127225 */ /* 0x000fd000000e0412 */
.L_x_108:
[-CC-:B-1234-:R-:W-:Y:S01]  /*5950*/  SHF.R.U64 R24, R18, R6.reuse, R19.reuse ;  /* 0x0000000612187219 */ /* 0x19efe20000001213 */
[----:B------:R-:W1:Y:S01]  /*5960*/  LDC.64 R34, c[0x0][0x640] ;  /* 0x00019000ff227b82 */ /* 0x000e620000000a00 */
[----:B0-----:R-:W-:Y:S01]  /*5970*/  SHF.R.U32.HI R4, RZ, R6, R19 ;  /* 0x00000006ff047219 */ /* 0x001fe20000011613 */
[----:B------:R-:W-:Y:S01]  /*5980*/  IMAD.MOV R29, RZ, RZ, -R29 ;  /* 0x000000ffff1d7224 */ /* 0x000fe200078e0a1d */
[----:B------:R-:W-:Y:S01]  /*5990*/  IADD3 R17, P0, RZ, -R24, RZ ;  /* 0x80000018ff117210 */ /* 0x000fe20007f1e0ff */
[----:B------:R-:W-:Y:S01]  /*59a0*/  ULDC UR6, c[0x0][0x154] ;  /* 0x0000550000067ab9 */ /* 0x000fe20000000800 */
[----:B------:R-:W-:Y:S02]  /*59b0*/  IMAD.MOV.U32 R19, RZ, RZ, 0x1 ;  /* 0x00000001ff137424 */ /* 0x000fe400078e00ff */
[----:B------:R-:W-:Y:S01]  /*59c0*/  IMAD R29, R31, R29, R28 ;  /* 0x0000001d1f1d7224 */ /* 0x000fe200078e021c */
[----:B------:R-:W0:Y:S01]  /*59d0*/  LDC R16, c[0x0][0x618] ;  /* 0x00018600ff107b82 */ /* 0x000e220000000800 */
[----:B------:R-:W-:-:S04]  /*59e0*/  IMAD.X R5, RZ, RZ, ~R4, P0 ;  /* 0x000000ffff057224 */ /* 0x000fc800000e0e04 */
[-C--:B------:R-:W-:Y:S02]  /*59f0*/  IMAD R6, R5, R26.reuse, RZ ;  /* 0x0000001a05067224 */ /* 0x080fe400078e02ff */
[C---:B------:R-:W-:Y:S01]  /*5a00*/  IMAD.WIDE.U32 R4, R17.reuse, R26, R2 ;  /* 0x0000001a11047225 */ /* 0x040fe200078e0002 */
[----:B------:R-:W2:Y:S03]  /*5a10*/  LDC R18, c[0x0][0x608] ;  /* 0x00018200ff127b82 */ /* 0x000ea60000000800 */
[----:B------:R-:W-:Y:S01]  /*5a20*/  IMAD R17, R17, R27, R6 ;  /* 0x0000001b11117224 */ /* 0x000fe200078e0206 */
[----:B------:R-:W-:-:S03]  /*5a30*/  I2FP.F32.U32 R6, R30 ;  /* 0x0000001e00067245 */ /* 0x000fc60000201000 */
[----:B------:R-:W-:Y:S01]  /*5a40*/  IMAD.IADD R5, R5, 0x1, R17 ;  /* 0x0000000105057824 */ /* 0x000fe200078e0211 */
[----:B------:R-:W3:Y:S01]  /*5a50*/  LDC R32, c[0x0][0x658] ;  /* 0x00019600ff207b82 */ /* 0x000ee20000000800 */
[----:B-1----:R-:W-:Y:S01]  /*5a60*/  ISETP.NE.U32.AND P0, PT, R34, RZ, PT ;  /* 0x000000ff2200720c */ /* 0x002fe20003f05070 */
[----:B------:R-:W-:-:S03]  /*5a70*/  IMAD.MOV.U32 R17, RZ, RZ, -0x1 ;  /* 0xffffffffff117424 */ /* 0x000fc600078e00ff */
[----:B------:R-:W-:-:S03]  /*5a80*/  ISETP.NE.AND.EX P0, PT, R35, RZ, PT, P0 ;  /* 0x000000ff2300720c */ /* 0x000fc60003f05300 */
[----:B------:R-:W1:Y:S01]  /*5a90*/  LDC R27, c[0x0][0x148] ;  /* 0x00005200ff1b7b82 */ /* 0x000e620000000800 */
[-CC-:B0-----:R-:W-:Y:S02]  /*5aa0*/  SHF.R.U64 R22, R4, R16.reuse, R5.reuse ;  /* 0x0000001004167219 */ /* 0x181fe40000001205 */
[----:B------:R-:W-:Y:S01]  /*5ab0*/  SHF.R.U32.HI R5, RZ, R16, R5 ;  /* 0x00000010ff057219 */ /* 0x000fe20000011605 */
[----:B------:R-:W-:-:S04]  /*5ac0*/  FMUL R16, R6, UR6 ;  /* 0x0000000606107c20 */ /* 0x000fc80008400000 */
[----:B------:R-:W0:Y:S01]  /*5ad0*/  LDC R28, c[0x0][0x600] ;  /* 0x00018000ff1c7b82 */ /* 0x000e220000000800 */
[----:B------:R4:W0:Y:S01]  /*5ae0*/  F2I.U32.TRUNC.NTZ R25, R16 ;  /* 0x0000001000197305 */ /* 0x000822000020f000 */
[-CC-:B--2---:R-:W-:Y:S02]  /*5af0*/  SHF.R.U64 R6, R22, R18.reuse, R5.reuse ;  /* 0x0000001216067219 */ /* 0x184fe40000001205 */
[----:B------:R-:W-:-:S04]  /*5b00*/  SHF.R.U32.HI R5, RZ, R18, R5 ;  /* 0x00000012ff057219 */ /* 0x000fc80000011605 */
[----:B------:R-:W2:Y:S01]  /*5b10*/  LDC R33, c[0x0][0x648] ;  /* 0x00019200ff217b82 */ /* 0x000ea20000000800 */
[-CC-:B---3--:R-:W-:Y:S02]  /*5b20*/  SHF.R.U64 R26, R6, R32.reuse, R5.reuse ;  /* 0x00000020061a7219 */ /* 0x188fe40000001205 */
[-C--:B------:R-:W-:Y:S02]  /*5b30*/  SHF.L.U32 R17, R17, R32.reuse, RZ ;  /* 0x0000002011117219 */ /* 0x080fe400000006ff */
[-C--:B------:R-:W-:Y:S01]  /*5b40*/  SHF.R.U32.HI R5, RZ, R32.reuse, R5 ;  /* 0x00000020ff057219 */ /* 0x080fe20000011605 */
[----:B------:R-:W-:Y:S01]  /*5b50*/  IMAD.MOV.U32 R4, RZ, RZ, R26 ;  /* 0x000000ffff047224 */ /* 0x000fe200078e001a */
[----:B------:R-:W-:Y:S01]  /*5b60*/  SHF.L.U32 R32, R19, R32, RZ ;  /* 0x0000002013207219 */ /* 0x000fe200000006ff */
[----:B------:R-:W3:Y:S01]  /*5b70*/  LDC R36, c[0x0][0x638] ;  /* 0x00018e00ff247b82 */ /* 0x000ee20000000800 */
[----:B------:R-:W-:-:S07]  /*5b80*/  LOP3.LUT R31, RZ, R17, RZ, 0x33, !PT ;  /* 0x00000011ff1f7212 */ /* 0x000fce00078e33ff */
[----:B------:R-:W0:Y:S01]  /*5b90*/  LDC R37, c[0x0][0x610] ;  /* 0x00018400ff257b82 */ /* 0x000e220000000800 */
[----:B----4-:R-:W-:Y:S05]  /*5ba0*/  @!P0 BRA `(.L_x_109) ;  /* 0x0000000000288947 */ /* 0x010fea0003800000 */
[----:B------:R-:W4:Y:S02]  /*5bb0*/  LDC R19, c[0x0][0x64c] ;  /* 0x00019300ff137b82 */ /* 0x000f240000000800 */
[----:B----4-:R-:W-:-:S05]  /*5bc0*/  IADD3 R19, P0, R26, R19, RZ ;  /* 0x000000131a137210 */ /* 0x010fca0007f1e0ff */
        /* <DEDUP_REMOVED lines=8> */
.L_x_109:
[----:B--2---:R-:W-:Y:S01]  /*5c50*/  SHF.R.U64 R4, R4, R33, R5 ;  /* 0x0000002104047219 */ /* 0x004fe20000001205 */
[----:B0-----:R-:W-:Y:S01]  /*5c60*/  VIADD R19, R28, 0xffffffff ;  /* 0xffffffff1c137836 */ /* 0x001fe20000000000 */
[----:B------:R-:W-:Y:S01]  /*5c70*/  LOP3.LUT R17, R6, R31, RZ, 0xc0, !PT ;  /* 0x0000001f06117212 */ /* 0x000fe200078ec0ff */
[----:B------:R-:W-:Y:S02]  /*5c80*/  IMAD.MOV R25, RZ, RZ, -R25 ;  /* 0x000000ffff197224 */ /* 0x000fe400078e0a19 */
[----:B------:R-:W-:Y:S02]  /*5c90*/  IMAD.MOV R5, RZ, RZ, -R4 ;  /* 0x000000ffff057224 */ /* 0x000fe400078e0a04 */
[----:B------:R-:W-:Y:S01]  /*5ca0*/  IMAD R6, R32, R4, R17 ;  /* 0x0000000420067224 */ /* 0x000fe200078e0211 */
[----:B------:R-:W-:Y:S01]  /*5cb0*/  LOP3.LUT R17, R22, R19, RZ, 0xc0, !PT ;  /* 0x0000001316117212 */ /* 0x000fe200078ec0ff */
[----:B-1----:R-:W-:Y:S02]  /*5cc0*/  @P4 IMAD R29, R27, R25, R30 ;  /* 0x000000191b1d4224 */ /* 0x002fe400078e021e */
[----:B---3--:R-:W-:-:S02]  /*5cd0*/  IMAD R4, R5, R36, R26 ;  /* 0x0000002405047224 */ /* 0x008fc400078e021a */
[----:B------:R-:W-:Y:S02]  /*5ce0*/  IMAD R6, R6, R37, R29 ;  /* 0x0000002506067224 */ /* 0x000fe400078e021d */
[----:B------:R-:W-:Y:S02]  /*5cf0*/  IMAD R5, R4, R28, R17 ;  /* 0x0000001c04057224 */ /* 0x000fe400078e0211 */
[----:B------:R-:W-:-:S03]  /*5d00*/  IMAD.MOV.U32 R16, RZ, RZ, 0x1 ;  /* 0x00000001ff107424 */ /* 0x000fc600078e00ff */
[----:B------:R-:W-:Y:S02]  /*5d10*/  SEL R4, R5, R6, !P4 ;  /* 0x0000000605047207 */ /* 0x000fe40006000000 */
[----:B------:R-:W-:Y:S01]  /*5d20*/  SEL R6, R6, R5, !P4 ;  /* 0x0000000506067207 */ /* 0x000fe20006000000 */
[----:B------:R-:W-:-:S07]  /*5d30*/  IMAD.MOV.U32 R5, RZ, RZ, R24 ;  /* 0x000000ffff057224 */ /* 0x000fce00078e0018 */
.L_x_107:
[----:B------:R-:W-:Y:S02]  /*5d40*/  LOP3.LUT P0, RZ, R16, 0xff, RZ, 0xc0, !PT ;  /* 0x000000ff10ff7812 */ /* 0x000fe4000780c0ff */
[----:B------:R-:W-:-:S11]  /*5d50*/  LOP3.LUT R87, R87, 0x1, RZ, 0x3c, !PT ;  /* 0x0000000157577812 */ /* 0x000fd600078e3cff */
[----:B------:R-:W-:Y:S05]  /*5d60*/  @P0 BRA `(.L_x_110) ;  /* 0xffffffc000000947 */ /* 0x000fea000383ffff */
[----:B------:R-:W-:Y:S05]  /*5d70*/  EXIT ;  /* 0x000000000000794d */ /* 0x000fea0003800000 */
.L_x_18:
[----:B------:R-:W-:-:S08]  /*5d80*/  ISETP.NE.AND P0, PT, R18, RZ, PT ;  /* 0x000000ff1200720c */ /* 0x000fd00003f05270 */
[----:B--23-5:R-:W0:-:S00]  /*5d90*/  USETMAXREG.DEALLOC.CTAPOOL 0x28 ;  /* 0x00000028000079c8 */ /* 0x02ce0000080e0500 */
[----:B------:R-:W-:Y:S05]  /*5da0*/  @P0 EXIT ;  /* 0x000000000000094d */ /* 0x000fea0003800000 */
[----:B0-----:R-:W-:Y:S01]  /*5db0*/  LOP3.LUT P0, RZ, R20, 0xff, RZ, 0xc0, !PT ;  /* 0x000000ff14ff7812 */ /* 0x001fe2000780c0ff */
[----:B------:R-:W-:Y:S02]  /*5dc0*/  IMAD.MOV.U32 R13, RZ, RZ, 0x1 ;  /* 0x00000001ff0d7424 */ /* 0x000fe400078e00ff */
[----:B------:R-:W-:-:S10]  /*5dd0*/  IMAD.MOV.U32 R12, RZ, RZ, RZ ;  /* 0x000000ffff0c7224 */ /* 0x000fd400078e00ff */
[----:B------:R-:W-:Y:S05]  /*5de0*/  @!P0 BRA `(.L_x_111) ;  /* 0x0000000c001c8947 */ /* 0x000fea0003800000 */
[----:B------:R-:W0:Y:S01]  /*5df0*/  S2UR UR15, SR_CgaCtaId ;  /* 0x00000000000f79c3 */ /* 0x000e220000008800 */
[----:B------:R-:W-:Y:S01]  /*5e00*/  LOP3.LUT P0, RZ, R11, 0x1f, RZ, 0xc0, !PT ;  /* 0x0000001f0bff7812 */ /* 0x000fe2000780c0ff */
[----:B------:R-:W-:Y:S01]  /*5e10*/  ULDC UR6, c[0x0][0x658] ;  /* 0x0001960000067ab9 */ /* 0x000fe20000000800 */
[----:B------:R-:W-:Y:S01]  /*5e20*/  UMOV UR7, 0xffffffff ;  /* 0xffffffff00077882 */ /* 0x000fe20000000000 */
[----:B------:R-:W-:Y:S01]  /*5e30*/  BSSY B0, `(.L_x_111) ;  /* 0x00000c2000007945 */ /* 0x000fe20003800000 */
[----:B------:R-:W-:Y:S01]  /*5e40*/  USHF.L.U32 UR7, UR7, UR6, URZ ;  /* 0x0000000607077299 */ /* 0x000fe2000800063f */
[C---:B------:R-:W-:Y:S01]  /*5e50*/  ISETP.NE.AND P2, PT, R10.reuse, RZ, PT ;  /* 0x000000ff0a00720c */ /* 0x040fe20003f45270 */
[----:B------:R-:W-:Y:S01]  /*5e60*/  IMAD.MOV.U32 R15, RZ, RZ, 0x1 ;  /* 0x00000001ff0f7424 */ /* 0x000fe200078e00ff */
[----:B------:R-:W-:Y:S01]  /*5e70*/  ISETP.NE.OR P0, PT, R10, RZ, !P0 ;  /* 0x000000ff0a00720c */ /* 0x000fe20004705670 */
[----:B------:R-:W-:Y:S01]  /*5e80*/  IMAD.MOV.U32 R13, RZ, RZ, 0x1 ;  /* 0x00000001ff0d7424 */ /* 0x000fe200078e00ff */
[----:B------:R-:W-:Y:S01]  /*5e90*/  LOP3.LUT R14, R7, 0x2, RZ, 0xfc, !PT ;  /* 0x00000002070e7812 */ /* 0x000fe200078efcff */
[----:B------:R-:W-:Y:S01]  /*5ea0*/  IMAD.MOV.U32 R12, RZ, RZ, RZ ;  /* 0x000000ffff0c7224 */ /* 0x000fe200078e00ff */
[----:B------:R-:W-:Y:S01]  /*5eb0*/  ULDC UR5, c[0x0][0x600] ;  /* 0x0001800000057ab9 */ /* 0x000fe20000000800 */
[----:B------:R-:W-:Y:S01]  /*5ec0*/  UMOV UR8, 0x1 ;  /* 0x0000000100087882 */ /* 0x000fe20000000000 */
[----:B------:R-:W-:-:S02]  /*5ed0*/  UIADD3 UR24, UR13, 0x1, URZ ;  /* 0x000000010d187890 */ /* 0x000fc4000fffe03f */
[----:B------:R-:W-:Y:S02]  /*5ee0*/  UIADD3 UR18, UR5, -0x1, URZ ;  /* 0xffffffff05127890 */ /* 0x000fe4000fffe03f */
[----:B------:R-:W-:Y:S02]  /*5ef0*/  USHF.L.U32 UR20, UR8, UR6, URZ ;  /* 0x0000000608147299 */ /* 0x000fe4000800063f */
[----:B------:R-:W-:Y:S01]  /*5f00*/  ULOP3.LUT UR19, URZ, UR7, URZ, 0x33, !UPT ;  /* 0x000000073f137292 */ /* 0x000fe2000f8e333f */
[----:B------:R-:W-:Y:S01]  /*5f10*/  ULDC.64 UR22, c[0x0][0x198] ;  /* 0x0000660000167ab9 */ /* 0x000fe20000000a00 */
[----:B0-----:R-:W-:Y:S02]  /*5f20*/  USHF.L.U32 UR4, UR15, 0x4, URZ ;  /* 0x000000040f047899 */ /* 0x001fe4000800063f */
[----:B------:R-:W-:Y:S02]  /*5f30*/  USHF.L.U32 UR15, UR15, 0x9, URZ ;  /* 0x000000090f0f7899 */ /* 0x000fe4000800063f */
[----:B------:R-:W-:-:S12]  /*5f40*/  ULOP3.LUT UR14, UR4, 0x30, URZ, 0xc0, !UPT ;  /* 0x00000030040e7892 */ /* 0x000fd8000f8ec03f */
.L_x_123:
[----:B------:R-:W-:-:S03]  /*5f50*/  UMOV UR4, 0xffffffff ;  /* 0xffffffff00047882 */ /* 0x000fc60000000000 */
[----:B------:R-:W-:Y:S05]  /*5f60*/  BRA.DIV UR4, `(.L_x_112) ;  /* 0x0000002e042c7947 */ /* 0x000fea000b800000 */
[----:B------:R-:W-:-:S13]  /*5f70*/  ELECT P1, URZ, PT ;  /* 0x00000000003f782f */ /* 0x000fda0003820000 */
.L_x_188:
[----:B------:R-:W0:Y:S01]  /*5f80*/  LDC R10, c[0x0][0x28c] ;  /* 0x0000a300ff0a7b82 */ /* 0x000e220000000800 */
[----:B------:R-:W-:Y:S01]  /*5f90*/  BSSY B1, `(.L_x_113) ;  /* 0x0000038000017945 */ /* 0x000fe20003800000 */
[----:B0-----:R-:W-:-:S13]  /*5fa0*/  ISETP.LT.OR P1, PT, R10, 0x1, !P1 ;  /* 0x000000010a00780c */ /* 0x001fda0004f21670 */
[----:B------:R-:W-:Y:S05]  /*5fb0*/  @P1 BRA `(.L_x_114) ;  /* 0x0000000000d41947 */ /* 0x000fea0003800000 */
[----:B------:R-:W-:Y:S01]  /*5fc0*/  IMAD.SHL.U32 R16, R6, 0x40, RZ ;  /* 0x0000004006107824 */ /* 0x000fe200078e00ff */
[----:B------:R-:W-:Y:S01]  /*5fd0*/  LEA R17, R4, UR14, 0x6 ;  /* 0x0000000e04117c11 */ /* 0x000fe2000f8e30ff */
[----:B------:R-:W-:Y:S02]  /*5fe0*/  IMAD.MOV.U32 R18, RZ, RZ, RZ ;  /* 0x000000ffff127224 */ /* 0x000fe400078e00ff */
[----:B------:R-:W-:Y:S02]  /*5ff0*/  IMAD.U32 R20, RZ, RZ, UR24 ;  /* 0x00000018ff147e24 */ /* 0x000fe4000f8e00ff */
[----:B------:R-:W-:Y:S02]  /*6000*/  IMAD.MOV.U32 R4, RZ, RZ, R13 ;  /* 0x000000ffff047224 */ /* 0x000fe400078e000d */
[----:B------:R-:W-:-:S07]  /*6010*/  IMAD.MOV.U32 R6, RZ, RZ, R12 ;  /* 0x000000ffff067224 */ /* 0x000fce00078e000c */
.L_x_118:
[----:B------:R-:W0:Y:S01]  /*6020*/  S2R R11, SR_CgaCtaId ;  /* 0x00000000000b7919 */ /* 0x000e220000008800 */
[----:B------:R-:W-:-:S04]  /*6030*/  MOV R10, 0x400 ;  /* 0x00000400000a7802 */ /* 0x000fc80000000f00 */
[----:B0-----:R-:W-:Y:S02]  /*6040*/  LEA R21, R11, R10, 0x18 ;  /* 0x0000000a0b157211 */ /* 0x001fe400078ec0ff */
[----:B------:R-:W-:Y:S01]  /*6050*/  SHF.L.U32 R10, R4, 0x1f, RZ ;  /* 0x0000001f040a7819 */ /* 0x000fe200000006ff */
[----:B------:R-:W0:Y:S02]  /*6060*/  @!P2 LDC R11, c[0x0][0x500] ;  /* 0x00014000ff0bab82 */ /* 0x000e240000000800 */
[----:B------:R-:W-:-:S04]  /*6070*/  IMAD R19, R6, 0x8, R21 ;  /* 0x0000000806137824 */ /* 0x000fc800078e0215 */
[----:B------:R-:W1:Y:S02]  /*6080*/  SYNCS.PHASECHK.TRANS64.TRYWAIT P1, [R19+URZ+0x1c0], R10 ;  /* 0x0001c00a130075a7 */ /* 0x000e64000802017f */
[----:B-1----:R-:W-:Y:S05]  /*6090*/  @!P1 BRA `(.L_x_115) ;  /* 0x0000002c00009947 */ /* 0x002fea0003800000 */
.L_x_189:
[----:B-1----:R-:W-:Y:S01]  /*60a0*/  PRMT R10, R14, 0x9910, RZ ;  /* 0x000099100e0a7816 */ /* 0x002fe200000000ff */
[----:B0-----:R0:W-:Y:S03]  /*60b0*/  @!P2 SYNCS.ARRIVE.TRANS64 RZ, [R19+URZ], R11 ;  /* 0x0000000b13ffa9a7 */ /* 0x0011e6000800003f */
[----:B------:R-:W-:-:S13]  /*60c0*/  ISETP.NE.AND P1, PT, R10, 0x2, PT ;  /* 0x000000020a00780c */ /* 0x000fda0003f25270 */
[----:B0-----:R-:W-:Y:S05]  /*60d0*/  @P1 BRA `(.L_x_116) ;  /* 0x0000000000041947 */ /* 0x001fea0003800000 */
[----:B------:R-:W-:Y:S01]  /*60e0*/  BPT.TRAP 0x1 ;  /* 0x000000040000795c */ /* 0x000fe20000300000 */
.L_x_116:
[----:B------:R-:W-:Y:S05]  /*60f0*/  @P0 BRA `(.L_x_117) ;  /* 0x0000000000040947 */ /* 0x000fea0003800000 */
[----:B------:R-:W-:Y:S01]  /*6100*/  BPT.TRAP 0x1 ;  /* 0x000000040000795c */ /* 0x000fe20000300000 */
.L_x_117:
[----:B------:R-:W-:Y:S01]  /*6110*/  R2UR UR5, R6 ;  /* 0x00000000060572ca */ /* 0x000fe200000e0000 */
[----:B------:R-:W-:Y:S01]  /*6120*/  VIADD R20, R20, 0xffffffff ;  /* 0xffffffff14147836 */ /* 0x000fe20000000000 */
[----:B------:R-:W-:Y:S01]  /*6130*/  R2UR UR17, R21 ;  /* 0x00000000151172ca */ /* 0x000fe200000e0000 */
[----:B------:R-:W-:Y:S01]  /*6140*/  UIADD3 UR4, UP0, UR22, 0xf0, URZ ;  /* 0x000000f016047890 */ /* 0x000fe2000ff1e03f */
[----:B------:R-:W-:Y:S01]  /*6150*/  R2UR UR9, R19 ;  /* 0x00000000130972ca */ /* 0x000fe200000e0000 */
[----:B------:R-:W-:Y:S01]  /*6160*/  UIADD3 UR26, UP1, UR22, 0x1f0, URZ ;  /* 0x000001f0161a7890 */ /* 0x000fe2000ff3e03f */
[----:B------:R-:W-:Y:S01]  /*6170*/  R2UR UR11, R16 ;  /* 0x00000000100b72ca */ /* 0x000fe200000e0000 */
[----:B------:R-:W-:Y:S01]  /*6180*/  VIADD R6, R6, 0x1 ;  /* 0x0000000106067836 */ /* 0x000fe20000000000 */
[----:B------:R-:W-:Y:S01]  /*6190*/  R2UR UR10, R18 ;  /* 0x00000000120a72ca */ /* 0x000fe200000e0000 */
[----:B------:R-:W-:Y:S01]  /*61a0*/  UIADD3.X UR27, URZ, UR23, URZ, UP1, !UPT ;  /* 0x000000173f1b7290 */ /* 0x000fe20008ffe43f */
[----:B------:R-:W-:Y:S01]  /*61b0*/  R2UR UR12, R5 ;  /* 0x00000000050c72ca */ /* 0x000fe200000e0000 */
[----:B------:R-:W-:Y:S01]  /*61c0*/  UMOV UR6, 0x0 ;  /* 0x0000000000067882 */ /* 0x000fe20000000000 */
[----:B------:R-:W-:Y:S01]  /*61d0*/  R2UR UR21, R17 ;  /* 0x00000000111572ca */ /* 0x000fe200000e0000 */
[----:B------:R-:W-:Y:S01]  /*61e0*/  USHF.L.U32 UR5, UR5, 0xb, URZ ;  /* 0x0000000b05057899 */ /* 0x000fe2000800063f */
[----:B------:R-:W-:Y:S01]  /*61f0*/  ISETP.GT.AND P3, PT, R20, 0x1, PT ;  /* 0x000000011400780c */ /* 0x000fe20003f64270 */
[----:B------:R-:W-:Y:S01]  /*6200*/  UMOV UR7, 0x10000000 ;  /* 0x1000000000077882 */ /* 0x000fe20000000000 */
[----:B------:R-:W-:Y:S01]  /*6210*/  ISETP.NE.AND P1, PT, R6, 0x38, PT ;  /* 0x000000380600780c */ /* 0x000fe20003f25270 */
[----:B------:R-:W-:Y:S01]  /*6220*/  ULOP3.LUT UR8, UR5, 0x600, UR15, 0xf8, !UPT ;  /* 0x0000060005087892 */ /* 0x000fe2000f8ef80f */
[----:B------:R-:W-:Y:S01]  /*6230*/  VIADD R18, R18, 0x20 ;  /* 0x0000002012127836 */ /* 0x000fe20000000000 */
[----:B------:R-:W-:Y:S01]  /*6240*/  UIADD3 UR16, UR17, 0x480, UR5 ;  /* 0x0000048011107890 */ /* 0x000fe2000fffe005 */
[----:B------:R-:W-:Y:S01]  /*6250*/  SEL R11, RZ, 0x1, P1 ;  /* 0x00000001ff0b7807 */ /* 0x000fe20000800000 */
[----:B------:R-:W-:Y:S01]  /*6260*/  UIADD3.X UR5, URZ, UR23, URZ, UP0, !UPT ;  /* 0x000000173f057290 */ /* 0x000fe200087fe43f */
[----:B------:R-:W-:Y:S01]  /*6270*/  SEL R6, R6, RZ, P1 ;  /* 0x000000ff06067207 */ /* 0x000fe20000800000 */
[----:B------:R-:W-:Y:S01]  /*6280*/  UIADD3 UR17, UR17, 0x1c480, UR8 ;  /* 0x0001c48011117890 */ /* 0x000fe2000fffe008 */
[----:B------:R-:W-:Y:S01]  /*6290*/  LOP3.LUT R4, R4, R11, RZ, 0x3c, !PT ;  /* 0x0000000b04047212 */ /* 0x000fe200078e3cff */
[----:B------:R-:W-:Y:S01]  /*62a0*/  UMOV UR25, 0xf0000 ;  /* 0x000f000000197882 */ /* 0x000fe20000000000 */
[----:B------:R-:W-:-:S04]  /*62b0*/  UMOV UR8, UR16 ;  /* 0x0000001000087c82 */ /* 0x000fc80008000000 */
[----:B------:R0:W-:Y:S02]  /*62c0*/  UTMALDG.3D [UR8], [UR4], desc[UR6] ;  /* 0x00000608040075b4 */ /* 0x0001e40008011000 */
[----:B0-----:R-:W-:Y:S01]  /*62d0*/  UMOV UR8, UR17 ;  /* 0x0000001100087c82 */ /* 0x001fe20008000000 */
[----:B------:R-:W-:Y:S02]  /*62e0*/  UMOV UR11, UR21 ;  /* 0x00000015000b7c82 */ /* 0x000fe40008000000 */
[----:B------:R0:W-:Y:S02]  /*62f0*/  UTMALDG.3D.MULTICAST [UR8], [UR26], UR25, desc[UR6] ;  /* 0x000006081a0073b4 */ /* 0x0001e40008011819 */
[----:B0-----:R-:W-:Y:S05]  /*6300*/  @P3 BRA `(.L_x_118) ;  /* 0xfffffffc00443947 */ /* 0x001fea000383ffff */
.L_x_114:
[----:B------:R-:W-:Y:S05]  /*6310*/  BSYNC B1 ;  /* 0x0000000000017941 */ /* 0x000fea0003800000 */
.L_x_113:
[----:B------:R-:W-:Y:S01]  /*6320*/  LOP3.LUT P5, RZ, R15, 0xff, RZ, 0xc0, !PT ;  /* 0x000000ff0fff7812 */ /* 0x000fe200078ac0ff */
[----:B------:R-:W-:Y:S01]  /*6330*/  VIADD R11, R12, UR13 ;  /* 0x0000000d0c0b7c36 */ /* 0x000fe20008000000 */
[----:B------:R-:W-:Y:S01]  /*6340*/  ULDC.64 UR4, c[0x0][0x650] ;  /* 0x0001940000047ab9 */ /* 0x000fe20000000a00 */
[----:B------:R-:W-:Y:S01]  /*6350*/  IMAD.U32 R6, RZ, RZ, UR13 ;  /* 0x0000000dff067e24 */ /* 0x000fe2000f8e00ff */
[----:B------:R-:W-:Y:S01]  /*6360*/  UISETP.GE.U32.AND UP0, UPT, UR13, 0x38, UPT ;  /* 0x000000380d00788c */ /* 0x000fe2000bf06070 */
[----:B------:R-:W-:Y:S01]  /*6370*/  BSSY B1, `(.L_x_119) ;  /* 0x000006b000017945 */ /* 0x000fe20003800000 */
[----:B------:R-:W-:Y:S02]  /*6380*/  ISETP.GT.U32.AND P1, PT, R11, 0x37, PT ;  /* 0x000000370b00780c */ /* 0x000fe40003f24070 */
[----:B------:R-:W-:Y:S02]  /*6390*/  PRMT R10, RZ, 0x7610, R10 ;  /* 0x00007610ff0a7816 */ /* 0x000fe4000000000a */
[----:B------:R-:W-:-:S02]  /*63a0*/  ISETP.LT.U32.AND P1, PT, R6, 0x38, P1 ;  /* 0x000000380600780c */ /* 0x000fc40000f21070 */
[----:B------:R-:W-:Y:S01]  /*63b0*/  PLOP3.LUT P3, PT, PT, PT, UP0, 0x80, 0x0 ;  /* 0x000000000000781c */ /* 0x000fe20003f6f008 */
[----:B------:R-:W0:Y:S01]  /*63c0*/  @P5 S2R R5, SR_CgaCtaId ;  /* 0x0000000000055919 */ /* 0x000e220000008800 */
[----:B------:R-:W-:Y:S02]  /*63d0*/  @P5 MOV R4, 0x400 ;  /* 0x0000040000045802 */ /* 0x000fe40000000f00 */
[----:B------:R-:W-:Y:S02]  /*63e0*/  SEL R6, RZ, 0x1, !P1 ;  /* 0x00000001ff067807 */ /* 0x000fe40004800000 */
[----:B------:R-:W-:Y:S02]  /*63f0*/  PRMT R15, RZ, 0x7610, R15 ;  /* 0x00007610ff0f7816 */ /* 0x000fe4000000000f */
[----:B------:R-:W-:Y:S01]  /*6400*/  LOP3.LUT R13, R13, R6, RZ, 0x3c, !PT ;  /* 0x000000060d0d7212 */ /* 0x000fe200078e3cff */
[----:B------:R-:W-:Y:S01]  /*6410*/  IMAD.MOV.U32 R6, RZ, RZ, -0x1 ;  /* 0xffffffffff067424 */ /* 0x000fe200078e00ff */
[----:B0-----:R-:W-:-:S04]  /*6420*/  @P5 LEA R4, R5, R4, 0x18 ;  /* 0x0000000405045211 */ /* 0x001fc800078ec0ff */
[----:B------:R0:W-:Y:S01]  /*6430*/  @P5 SYNCS.ARRIVE.TRANS64.A1T0 RZ, [R4+URZ+0x3b8], RZ ;  /* 0x0003b8ff04ff59a7 */ /* 0x0001e2000810003f */
[----:B------:R-:W-:-:S04]  /*6440*/  IADD3 R2, P5, R2, R8, RZ ;  /* 0x0000000802027210 */ /* 0x000fc80007fbe0ff */
[----:B------:R-:W-:Y:S01]  /*6450*/  ISETP.GE.U32.AND P1, PT, R2, UR4, PT ;  /* 0x0000000402007c0c */ /* 0x000fe2000bf26070 */
[----:B------:R-:W-:Y:S01]  /*6460*/  IMAD.X R3, R3, 0x1, R0, P5 ;  /* 0x0000000103037824 */ /* 0x000fe200028e0600 */
[----:B0-----:R-:W-:-:S04]  /*6470*/  SHF.R.U32.HI R4, RZ, 0x3, R11 ;  /* 0x00000003ff047819 */ /* 0x001fc8000001160b */
[----:B------:R-:W-:Y:S01]  /*6480*/  ISETP.GE.U32.AND.EX P1, PT, R3, UR5, PT, P1 ;  /* 0x0000000503007c0c */ /* 0x000fe2000bf26110 */
[----:B------:R-:W-:-:S04]  /*6490*/  IMAD.WIDE.U32 R4, R4, 0x24924925, RZ ;  /* 0x2492492504047825 */ /* 0x000fc800078e00ff */
[----:B------:R-:W-:Y:S01]  /*64a0*/  IMAD R12, R5, -0x38, R11 ;  /* 0xffffffc8050c7824 */ /* 0x000fe200078e020b */
[----:B------:R-:W-:Y:S01]  /*64b0*/  @P3 LOP3.LUT R13, R13, 0x1, R5, 0x78, !PT ;  /* 0x000000010d0d3812 */ /* 0x000fe200078e7805 */
[----:B------:R-:W-:Y:S02]  /*64c0*/  IMAD.MOV.U32 R4, RZ, RZ, -0x1 ;  /* 0xffffffffff047424 */ /* 0x000fe400078e00ff */
[----:B------:R-:W-:-:S04]  /*64d0*/  IMAD.MOV.U32 R5, RZ, RZ, -0x1 ;  /* 0xffffffffff057424 */ /* 0x000fc800078e00ff */
[----:B------:R-:W-:Y:S05]  /*64e0*/  @P1 BRA `(.L_x_120) ;  /* 0x00000004004c1947 */ /* 0x000fea0003800000 */
[----:B------:R-:W0:Y:S01]  /*64f0*/  S2R R17, SR_CTAID.X ;  /* 0x0000000000117919 */ /* 0x000e220000002500 */
[----:B------:R-:W-:Y:S01]  /*6500*/  ULDC.64 UR4, c[0x0][0x628] ;  /* 0x00018a0000047ab9 */ /* 0x000fe20000000a00 */
[----:B------:R-:W1:Y:S01]  /*6510*/  LDC R18, c[0x0][0x144] ;  /* 0x00005100ff127b82 */ /* 0x000e620000000800 */
[----:B------:R-:W-:Y:S01]  /*6520*/  ISETP.NE.U32.AND P1, PT, RZ, UR4, PT ;  /* 0x00000004ff007c0c */ /* 0x000fe2000bf25070 */
[----:B------:R-:W2:Y:S01]  /*6530*/  S2R R6, SR_CTAID.Y ;  /* 0x0000000000067919 */ /* 0x000ea20000002600 */
[----:B------:R-:W-:Y:S01]  /*6540*/  ULDC UR6, c[0x0][0x150] ;  /* 0x0000540000067ab9 */ /* 0x000fe20000000800 */
[----:B------:R-:W-:Y:S01]  /*6550*/  ULDC UR7, c[0x0][0x630] ;  /* 0x00018c0000077ab9 */ /* 0x000fe20000000800 */
[----:B------:R-:W-:Y:S01]  /*6560*/  ISETP.NE.AND.EX P1, PT, RZ, UR5, PT, P1 ;  /* 0x00000005ff007c0c */ /* 0x000fe2000bf25310 */
[----:B------:R-:W-:Y:S01]  /*6570*/  IMAD.MOV.U32 R4, RZ, RZ, R2 ;  /* 0x000000ffff047224 */ /* 0x000fe200078e0002 */
[----:B0-----:R-:W-:-:S05]  /*6580*/  I2FP.F32.U32 R5, R17 ;  /* 0x0000001100057245 */ /* 0x001fca0000201000 */
[----:B------:R-:W-:Y:S01]  /*6590*/  FMUL R20, R5, UR6 ;  /* 0x0000000605147c20 */ /* 0x000fe20008400000 */
[----:B------:R-:W-:-:S05]  /*65a0*/  IMAD.MOV.U32 R5, RZ, RZ, R3 ;  /* 0x000000ffff057224 */ /* 0x000fca00078e0003 */
[----:B--2---:R-:W-:Y:S05]  /*65b0*/  @!P1 BRA `(.L_x_121) ;  /* 0x0000000000289947 */ /* 0x004fea0003800000 */
[----:B------:R-:W-:Y:S02]  /*65c0*/  ULDC UR6, c[0x0][0x634] ;  /* 0x00018d0000067ab9 */ /* 0x000fe40000000800 */
[----:B------:R-:W-:-:S05]  /*65d0*/  IADD3 R5, P1, R2, UR6, RZ ;  /* 0x0000000602057c10 */ /* 0x000fca000ff3e0ff */
[----:B------:R-:W-:-:S04]  /*65e0*/  IMAD.X R19, RZ, RZ, R3, P1 ;  /* 0x000000ffff137224 */ /* 0x000fc800008e0603 */
[----:B------:R-:W-:-:S04]  /*65f0*/  IMAD.WIDE.U32 R10, R19, UR4, RZ ;  /* 0x00000004130a7c25 */ /* 0x000fc8000f8e00ff */
[----:B------:R-:W-:-:S04]  /*6600*/  IMAD.WIDE.U32 R10, P1, R5, UR5, R10 ;  /* 0x00000005050a7c25 */ /* 0x000fc8000f82000a */
[----:B------:R-:W-:-:S04]  /*6610*/  IMAD.WIDE.U32 R4, R5, UR4, RZ ;  /* 0x0000000405047c25 */ /* 0x000fc8000f8e00ff */
[----:B------:R-:W-:Y:S01]  /*6620*/  IMAD.MOV.U32 R4, RZ, RZ, R11 ;  /* 0x000000ffff047224 */ /* 0x000fe200078e000b */
[----:B------:R-:W-:Y:S01]  /*6630*/  IADD3 RZ, P3, R5, R10, RZ ;  /* 0x0000000a05ff7210 */ /* 0x000fe20007f7e0ff */
[----:B------:R-:W-:-:S04]  /*6640*/  IMAD.X R5, RZ, RZ, RZ, P1 ;  /* 0x000000ffff057224 */ /* 0x000fc800008e06ff */
[----:B------:R-:W-:-:S08]  /*6650*/  IMAD.WIDE.U32.X R4, R19, UR5, R4, P3 ;  /* 0x0000000513047c25 */ /* 0x000fd000098e0404 */
.L_x_121:
[--C-:B------:R-:W-:Y:S01]  /*6660*/  SHF.R.U64 R16, R4, UR7, R5.reuse ;  /* 0x0000000704107c19 */ /* 0x100fe20008001205 */
[----:B------:R-:W0:Y:S01]  /*6670*/  F2I.U32.TRUNC.NTZ R20, R20 ;  /* 0x0000001400147305 */ /* 0x000e22000020f000 */
[----:B------:R-:W-:Y:S01]  /*6680*/  SHF.R.U32.HI R4, RZ, UR7, R5 ;  /* 0x00000007ff047c19 */ /* 0x000fe20008011605 */
[----:B------:R-:W-:Y:S01]  /*6690*/  ULDC.64 UR4, c[0x0][0x620] ;  /* 0x0001880000047ab9 */ /* 0x000fe20000000a00 */
[----:B------:R-:W-:Y:S01]  /*66a0*/  IADD3 R11, P1, RZ, -R16, RZ ;  /* 0x80000010ff0b7210 */ /* 0x000fe20007f3e0ff */
[----:B------:R-:W-:Y:S01]  /*66b0*/  ULDC.64 UR6, c[0x0][0x640] ;  /* 0x0001900000067ab9 */ /* 0x000fe20000000a00 */
[----:B------:R-:W2:Y:S03]  /*66c0*/  LDC R21, c[0x0][0x148] ;  /* 0x00005200ff157b82 */ /* 0x000ea60000000800 */
[----:B------:R-:W-:Y:S01]  /*66d0*/  IMAD.X R4, RZ, RZ, ~R4, P1 ;  /* 0x000000ffff047224 */ /* 0x000fe200008e0e04 */
[----:B------:R-:W-:-:S03]  /*66e0*/  ISETP.NE.U32.AND P1, PT, RZ, UR6, PT ;  /* 0x00000006ff007c0c */ /* 0x000fc6000bf25070 */
[----:B------:R-:W-:Y:S01]  /*66f0*/  IMAD R10, R4, UR4, RZ ;  /* 0x00000004040a7c24 */ /* 0x000fe2000f8e02ff */
[----:B------:R-:W-:Y:S01]  /*6700*/  ISETP.NE.AND.EX P1, PT, RZ, UR7, PT, P1 ;  /* 0x00000007ff007c0c */ /* 0x000fe2000bf25310 */
[----:B------:R-:W-:Y:S01]  /*6710*/  IMAD.WIDE.U32 R4, R11, UR4, R2 ;  /* 0x000000040b047c25 */ /* 0x000fe2000f8e0002 */
[----:B------:R-:W-:-:S03]  /*6720*/  ULDC UR4, c[0x0][0x618] ;  /* 0x0001860000047ab9 */ /* 0x000fc60000000800 */
[----:B------:R-:W-:Y:S01]  /*6730*/  IMAD R11, R11, UR5, R10 ;  /* 0x000000050b0b7c24 */ /* 0x000fe2000f8e020a */
[----:B------:R-:W-:Y:S01]  /*6740*/  ULDC UR5, c[0x0][0x154] ;  /* 0x0000550000057ab9 */ /* 0x000fe20000000800 */
[----:B0-----:R-:W-:Y:S02]  /*6750*/  IMAD.MOV R10, RZ, RZ, -R20 ;  /* 0x000000ffff0a7224 */ /* 0x001fe400078e0a14 */
[----:B------:R-:W-:Y:S02]  /*6760*/  IMAD.IADD R5, R5, 0x1, R11 ;  /* 0x0000000105057824 */ /* 0x000fe400078e020b */
[----:B-1----:R-:W-:Y:S01]  /*6770*/  IMAD R17, R18, R10, R17 ;  /* 0x0000000a12117224 */ /* 0x002fe200078e0211 */
[----:B------:R-:W-:Y:S02]  /*6780*/  I2FP.F32.U32 R10, R6 ;  /* 0x00000006000a7245 */ /* 0x000fe40000201000 */
[--C-:B------:R-:W-:Y:S02]  /*6790*/  SHF.R.U64 R18, R4, UR4, R5.reuse ;  /* 0x0000000404127c19 */ /* 0x100fe40008001205 */
[----:B------:R-:W-:Y:S01]  /*67a0*/  SHF.R.U32.HI R5, RZ, UR4, R5 ;  /* 0x00000004ff057c19 */ /* 0x000fe20008011605 */
[----:B------:R-:W-:Y:S01]  /*67b0*/  FMUL R10, R10, UR5 ;  /* 0x000000050a0a7c20 */ /* 0x000fe20008400000 */
[----:B------:R-:W-:-:S02]  /*67c0*/  ULDC UR4, c[0x0][0x608] ;  /* 0x0001820000047ab9 */ /* 0x000fc40000000800 */
[--C-:B------:R-:W-:Y:S01]  /*67d0*/  SHF.R.U64 R20, R18, UR4, R5.reuse ;  /* 0x0000000412147c19 */ /* 0x100fe20008001205 */
[----:B------:R0:W1:Y:S01]  /*67e0*/  F2I.U32.TRUNC.NTZ R22, R10 ;  /* 0x0000000a00167305 */ /* 0x000062000020f000 */
[----:B------:R-:W-:Y:S01]  /*67f0*/  SHF.R.U32.HI R5, RZ, UR4, R5 ;  /* 0x00000004ff057c19 */ /* 0x000fe20008011605 */
[----:B------:R-:W-:-:S03]  /*6800*/  ULDC UR4, c[0x0][0x658] ;  /* 0x0001960000047ab9 */ /* 0x000fc60000000800 */
[--C-:B------:R-:W-:Y:S02]  /*6810*/  SHF.R.U64 R19, R20, UR4, R5.reuse ;  /* 0x0000000414137c19 */ /* 0x100fe40008001205 */
[----:B------:R-:W-:-:S03]  /*6820*/  SHF.R.U32.HI R23, RZ, UR4, R5 ;  /* 0x00000004ff177c19 */ /* 0x000fc60008011605 */
[----:B------:R-:W-:Y:S02]  /*6830*/  IMAD.MOV.U32 R4, RZ, RZ, R19 ;  /* 0x000000ffff047224 */ /* 0x000fe400078e0013 */
[----:B------:R-:W-:Y:S01]  /*6840*/  IMAD.MOV.U32 R5, RZ, RZ, R23 ;  /* 0x000000ffff057224 */ /* 0x000fe200078e0017 */
[----:B0-----:R-:W-:Y:S06]  /*6850*/  @!P1 BRA `(.L_x_122) ;  /* 0x0000000000289947 */ /* 0x001fec0003800000 */
        /* <DEDUP_REMOVED lines=10> */
.L_x_122:
[----:B------:R-:W-:Y:S01]  /*6900*/  ULDC UR4, c[0x0][0x648] ;  /* 0x0001920000047ab9 */ /* 0x000fe20000000800 */
[----:B-1----:R-:W-:Y:S01]  /*6910*/  IMAD.MOV R22, RZ, RZ, -R22 ;  /* 0x000000ffff167224 */ /* 0x002fe200078e0a16 */
[----:B------:R-:W-:Y:S01]  /*6920*/  SHF.R.U64 R5, R4, UR4, R5 ;  /* 0x0000000404057c19 */ /* 0x000fe20008001205 */
[----:B------:R-:W-:Y:S01]  /*6930*/  ULDC UR4, c[0x0][0x638] ;  /* 0x00018e0000047ab9 */ /* 0x000fe20000000800 */
[----:B------:R-:W-:Y:S01]  /*6940*/  LOP3.LUT R4, R20, UR19, RZ, 0xc0, !PT ;  /* 0x0000001314047c12 */ /* 0x000fe2000f8ec0ff */
[----:B--2---:R-:W-:Y:S01]  /*6950*/  @P4 IMAD R17, R21, R22, R6 ;  /* 0x0000001615114224 */ /* 0x004fe200078e0206 */
[----:B------:R-:W-:Y:S01]  /*6960*/  LOP3.LUT R18, R18, UR18, RZ, 0xc0, !PT ;  /* 0x0000001212127c12 */ /* 0x000fe2000f8ec0ff */
[----:B------:R-:W-:Y:S01]  /*6970*/  IMAD.MOV R6, RZ, RZ, -R5 ;  /* 0x000000ffff067224 */ /* 0x000fe200078e0a05 */
[----:B------:R-:W-:Y:S01]  /*6980*/  ULDC UR5, c[0x0][0x610] ;  /* 0x0001840000057ab9 */ /* 0x000fe20000000800 */
[----:B------:R-:W-:Y:S02]  /*6990*/  IMAD R4, R5, UR20, R4 ;  /* 0x0000001405047c24 */ /* 0x000fe4000f8e0204 */
[----:B------:R-:W-:Y:S01]  /*69a0*/  IMAD R19, R6, UR4, R19 ;  /* 0x0000000406137c24 */ /* 0x000fe2000f8e0213 */
[----:B------:R-:W-:Y:S01]  /*69b0*/  ULDC UR4, c[0x0][0x600] ;  /* 0x0001800000047ab9 */ /* 0x000fe20000000800 */
[----:B------:R-:W-:-:S02]  /*69c0*/  IMAD R17, R4, UR5, R17 ;  /* 0x0000000504117c24 */ /* 0x000fc4000f8e0211 */
[----:B------:R-:W-:Y:S02]  /*69d0*/  IMAD R6, R19, UR4, R18 ;  /* 0x0000000413067c24 */ /* 0x000fe4000f8e0212 */
[----:B------:R-:W-:Y:S02]  /*69e0*/  IMAD.MOV.U32 R10, RZ, RZ, 0x1 ;  /* 0x00000001ff0a7424 */ /* 0x000fe400078e00ff */
[----:B------:R-:W-:Y:S01]  /*69f0*/  IMAD.MOV.U32 R5, RZ, RZ, R16 ;  /* 0x000000ffff057224 */ /* 0x000fe200078e0010 */
[----:B------:R-:W-:Y:S02]  /*6a00*/  SEL R4, R6, R17, !P4 ;  /* 0x0000001106047207 */ /* 0x000fe40006000000 */
[----:B------:R-:W-:-:S07]  /*6a10*/  SEL R6, R17, R6, !P4 ;  /* 0x0000000611067207 */ /* 0x000fce0006000000 */
.L_x_120:
[----:B------:R-:W-:Y:S05]  /*6a20*/  BSYNC B1 ;  /* 0x0000000000017941 */ /* 0x000fea0003800000 */
.L_x_119:
[----:B------:R-:W-:-:S13]  /*6a30*/  LOP3.LUT P1, RZ, R10, 0xff, RZ, 0xc0, !PT ;  /* 0x000000ff0aff7812 */ /* 0x000fda000782c0ff */
[----:B------:R-:W-:Y:S05]  /*6a40*/  @P1 BRA `(.L_x_123) ;  /* 0xfffffff400401947 */ /* 0x000fea000383ffff */
[----:B------:R-:W-:Y:S05]  /*6a50*/  BSYNC B0 ;  /* 0x0000000000007941 */ /* 0x000fea0003800000 */
.L_x_111:
[----:B------:R-:W-:-:S03]  /*6a60*/  UMOV UR4, 0xffffffff ;  /* 0xffffffff00047882 */ /* 0x000fc60000000000 */
[----:B------:R-:W-:Y:S05]  /*6a70*/  BRA.DIV UR4, `(.L_x_124) ;  /* 0x00000022049c7947 */ /* 0x000fea000b800000 */
[----:B------:R-:W-:-:S13]  /*6a80*/  ELECT P0, URZ, PT ;  /* 0x00000000003f782f */ /* 0x000fda0003800000 */
.L_x_192:
[----:B------:R-:W-:Y:S04]  /*6a90*/  BSSY B0, `(.L_x_125) ;  /* 0x00001ff000007945 */ /* 0x000fe80003800000 */
[----:B------:R-:W-:Y:S05]  /*6aa0*/  @!P0 BRA `(.L_x_126) ;  /* 0x0000001c00f48947 */ /* 0x000fea0003800000 */
[----:B------:R-:W-:-:S04]  /*6ab0*/  LOP3.LUT R7, R7, 0x2, RZ, 0xfc, !PT ;  /* 0x0000000207077812 */ /* 0x000fc800078efcff */
[----:B------:R-:W-:-:S13]  /*6ac0*/  ISETP.NE.AND P0, PT, R7, 0x3, PT ;  /* 0x000000030700780c */ /* 0x000fda0003f05270 */
[----:B------:R-:W-:Y:S05]  /*6ad0*/  @!P0 BRA `(.L_x_127) ;  /* 0x0000000000048947 */ /* 0x000fea0003800000 */
[----:B------:R-:W-:Y:S01]  /*6ae0*/  BPT.TRAP 0x1 ;  /* 0x000000040000795c */ /* 0x000fe20000300000 */
.L_x_127:
[----:B------:R-:W0:Y:S01]  /*6af0*/  S2R R3, SR_CgaCtaId ;  /* 0x0000000000037919 */ /* 0x000e220000008800 */
[----:B------:R-:W-:Y:S02]  /*6b00*/  MOV R0, 0x400 ;  /* 0x0000040000007802 */ /* 0x000fe40000000f00 */
[----:B------:R-:W-:Y:S02]  /*6b10*/  SHF.L.U32 R2, R13, 0x1f, RZ ;  /* 0x0000001f0d027819 */ /* 0x000fe400000006ff */
[----:B0-----:R-:W-:-:S05]  /*6b20*/  LEA R3, R3, R0, 0x18 ;  /* 0x0000000003037211 */ /* 0x001fca00078ec0ff */
[----:B------:R-:W-:-:S04]  /*6b30*/  VIADD R3, R3, 0x1c0 ;  /* 0x000001c003037836 */ /* 0x000fc80000000000 */
[C---:B------:R-:W-:Y:S02]  /*6b40*/  IMAD R5, R12.reuse, 0x8, R3 ;  /* 0x000000080c057824 */ /* 0x040fe400078e0203 */
[----:B------:R-:W-:Y:S02]  /*6b50*/  VIADD R12, R12, 0x1 ;  /* 0x000000010c0c7836 */ /* 0x000fe40000000000 */
[----:B------:R-:W0:Y:S03]  /*6b60*/  SYNCS.PHASECHK.TRANS64.TRYWAIT P0, [R5+URZ], R2 ;  /* 0x00000002050075a7 */ /* 0x000e26000800017f */
[----:B------:R-:W-:-:S04]  /*6b70*/  ISETP.NE.AND P1, PT, R12, 0x38, PT ;  /* 0x000000380c00780c */ /* 0x000fc80003f25270 */
[----:B------:R-:W-:Y:S02]  /*6b80*/  SEL R0, RZ, 0x1, P1 ;  /* 0x00000001ff007807 */ /* 0x000fe40000800000 */
[----:B------:R-:W-:Y:S02]  /*6b90*/  SEL R12, R12, RZ, P1 ;  /* 0x000000ff0c0c7207 */ /* 0x000fe40000800000 */
[----:B------:R-:W-:-:S03]  /*6ba0*/  LOP3.LUT R13, R13, R0, RZ, 0x3c, !PT ;  /* 0x000000000d0d7212 */ /* 0x000fc600078e3cff */
[----:B------:R-:W-:Y:S01]  /*6bb0*/  IMAD R7, R12, 0x8, R3 ;  /* 0x000000080c077824 */ /* 0x000fe200078e0203 */
[----:B------:R-:W-:Y:S01]  /*6bc0*/  SHF.L.U32 R4, R13, 0x1f, RZ ;  /* 0x0000001f0d047819 */ /* 0x000fe200000006ff */
[----:B0-----:R-:W-:Y:S06]  /*6bd0*/  @!P0 BRA `(.L_x_128) ;  /* 0x0000002000688947 */ /* 0x001fec0003800000 */
.L_x_193:
[----:B------:R-:W1:Y:S01]  /*6be0*/  SYNCS.PHASECHK.TRANS64.TRYWAIT P0, [R7+URZ], R4 ;  /* 0x00000004070075a7 */ /* 0x000e62000800017f */
[----:B------:R-:W-:-:S05]  /*6bf0*/  VIADD R0, R12, 0x1 ;  /* 0x000000010c007836 */ /* 0x000fca0000000000 */
[----:B------:R-:W-:-:S04]  /*6c00*/  ISETP.NE.AND P1, PT, R0, 0x38, PT ;  /* 0x000000380000780c */ /* 0x000fc80003f25270 */
[----:B0-----:R-:W-:Y:S02]  /*6c10*/  SEL R2, RZ, 0x1, P1 ;  /* 0x00000001ff027807 */ /* 0x001fe40000800000 */
[----:B------:R-:W-:Y:S02]  /*6c20*/  SEL R0, R0, RZ, P1 ;  /* 0x000000ff00007207 */ /* 0x000fe40000800000 */
[----:B------:R-:W-:-:S03]  /*6c30*/  LOP3.LUT R13, R13, R2, RZ, 0x3c, !PT ;  /* 0x000000020d0d7212 */ /* 0x000fc600078e3cff */
[----:B------:R-:W-:Y:S01]  /*6c40*/  IMAD R6, R0, 0x8, R3 ;  /* 0x0000000800067824 */ /* 0x000fe200078e0203 */
[----:B------:R-:W-:Y:S01]  /*6c50*/  SHF.L.U32 R5, R13, 0x1f, RZ ;  /* 0x0000001f0d057819 */ /* 0x000fe200000006ff */
[----:B-1----:R-:W-:Y:S06]  /*6c60*/  @!P0 BRA `(.L_x_129) ;  /* 0x0000002000588947 */ /* 0x002fec0003800000 */
.L_x_194:
[----:B------:R-:W1:Y:S01]  /*6c70*/  SYNCS.PHASECHK.TRANS64.TRYWAIT P0, [R6+URZ], R5 ;  /* 0x00000005060075a7 */ /* 0x000e62000800017f */
[----:B------:R-:W-:-:S05]  /*6c80*/  VIADD R0, R0, 0x1 ;  /* 0x0000000100007836 */ /* 0x000fca0000000000 */
[----:B------:R-:W-:-:S04]  /*6c90*/  ISETP.NE.AND P1, PT, R0, 0x38, PT ;  /* 0x000000380000780c */ /* 0x000fc80003f25270 */
[----:B------:R-:W-:Y:S02]  /*6ca0*/  SEL R2, RZ, 0x1, P1 ;  /* 0x00000001ff027807 */ /* 0x000fe40000800000 */
[----:B------:R-:W-:Y:S02]  /*6cb0*/  SEL R0, R0, RZ, P1 ;  /* 0x000000ff00007207 */ /* 0x000fe40000800000 */
[----:B------:R-:W-:-:S03]  /*6cc0*/  LOP3.LUT R13, R13, R2, RZ, 0x3c, !PT ;  /* 0x000000020d0d7212 */ /* 0x000fc600078e3cff */
[----:B0-----:R-:W-:Y:S01]  /*6cd0*/  IMAD R7, R0, 0x8, R3 ;  /* 0x0000000800077824 */ /* 0x001fe200078e0203 */
[----:B------:R-:W-:Y:S01]  /*6ce0*/  SHF.L.U32 R4, R13, 0x1f, RZ ;  /* 0x0000001f0d047819 */ /* 0x000fe200000006ff */
[----:B-1----:R-:W-:Y:S06]  /*6cf0*/  @!P0 BRA `(.L_x_130) ;  /* 0x0000002000488947 */ /* 0x002fec0003800000 */
.L_x_195:
        /* <DEDUP_REMOVED lines=9> */
.L_x_196:
        /* <DEDUP_REMOVED lines=9> */
.L_x_197:
        /* <DEDUP_REMOVED lines=9> */
.L_x_198:
        /* <DEDUP_REMOVED lines=9> */
.L_x_199:
        /* <DEDUP_REMOVED lines=9> */
.L_x_200:
        /* <DEDUP_REMOVED lines=9> */
.L_x_201:
        /* <DEDUP_REMOVED lines=9> */
.L_x_202:
        /* <DEDUP_REMOVED lines=9> */
.L_x_203:
        /* <DEDUP_REMOVED lines=9> */
.L_x_204:
        /* <DEDUP_REMOVED lines=9> */
.L_x_205:
        /* <DEDUP_REMOVED lines=9> */
.L_x_206:
        /* <DEDUP_REMOVED lines=9> */
.L_x_207:
        /* <DEDUP_REMOVED lines=9> */
.L_x_208:
        /* <DEDUP_REMOVED lines=9> */
.L_x_209:
        /* <DEDUP_REMOVED lines=9> */
.L_x_210:
        /* <DEDUP_REMOVED lines=9> */
.L_x_211:
        /* <DEDUP_REMOVED lines=9> */
.L_x_212:
        /* <DEDUP_REMOVED lines=9> */
.L_x_213:
        /* <DEDUP_REMOVED lines=9> */
.L_x_214:
        /* <DEDUP_REMOVED lines=9> */
.L_x_215:
        /* <DEDUP_REMOVED lines=9> */
.L_x_216:
        /* <DEDUP_REMOVED lines=9> */
.L_x_217:
        /* <DEDUP_REMOVED lines=9> */
.L_x_218:
        /* <DEDUP_REMOVED lines=9> */
.L_x_219:
        /* <DEDUP_REMOVED lines=9> */
.L_x_220:
        /* <DEDUP_REMOVED lines=9> */
.L_x_221:
        /* <DEDUP_REMOVED lines=9> */
.L_x_222:
        /* <DEDUP_REMOVED lines=9> */
.L_x_223:
        /* <DEDUP_REMOVED lines=9> */
.L_x_224:
        /* <DEDUP_REMOVED lines=9> */
.L_x_225:
        /* <DEDUP_REMOVED lines=9> */
.L_x_226:
        /* <DEDUP_REMOVED lines=9> */
.L_x_227:
        /* <DEDUP_REMOVED lines=9> */
.L_x_228:
        /* <DEDUP_REMOVED lines=9> */
.L_x_229:
        /* <DEDUP_REMOVED lines=9> */
.L_x_230:
        /* <DEDUP_REMOVED lines=9> */
.L_x_231:
        /* <DEDUP_REMOVED lines=9> */
.L_x_232:
        /* <DEDUP_REMOVED lines=9> */
.L_x_233:
        /* <DEDUP_REMOVED lines=9> */
.L_x_234:
        /* <DEDUP_REMOVED lines=9> */
.L_x_235:
        /* <DEDUP_REMOVED lines=9> */
.L_x_236:
        /* <DEDUP_REMOVED lines=9> */
.L_x_237:
        /* <DEDUP_REMOVED lines=9> */
.L_x_238:
        /* <DEDUP_REMOVED lines=9> */
.L_x_239:
        /* <DEDUP_REMOVED lines=9> */
.L_x_240:
        /* <DEDUP_REMOVED lines=9> */
.L_x_241:
        /* <DEDUP_REMOVED lines=9> */
.L_x_242:
        /* <DEDUP_REMOVED lines=9> */
.L_x_243:
        /* <DEDUP_REMOVED lines=9> */
.L_x_244:
        /* <DEDUP_REMOVED lines=9> */
.L_x_245:
        /* <DEDUP_REMOVED lines=9> */
.L_x_246:
[----:B------:R-:W1:Y:S01]  /*89b0*/  SYNCS.PHASECHK.TRANS64.TRYWAIT P0, [R6+URZ], R5 ;  /* 0x00000005060075a7 */ /* 0x000e62000800017f */
[----:B------:R-:W-:-:S05]  /*89c0*/  VIADD R0, R0, 0x1 ;  /* 0x0000000100007836 */ /* 0x000fca0000000000 */
[----:B------:R-:W-:-:S04]  /*89d0*/  ISETP.NE.AND P1, PT, R0, 0x38, PT ;  /* 0x000000380000780c */ /* 0x000fc80003f25270 */
[----:B------:R-:W-:Y:S02]  /*89e0*/  SEL R2, RZ, 0x1, P1 ;  /* 0x00000001ff027807 */ /* 0x000fe40000800000 */
[----:B------:R-:W-:Y:S02]  /*89f0*/  SEL R0, R0, RZ, P1 ;  /* 0x000000ff00007207 */ /* 0x000fe40000800000 */
[----:B------:R-:W-:Y:S01]  /*8a00*/  LOP3.LUT R2, R13, R2, RZ, 0x3c, !PT ;  /* 0x000000020d027212 */ /* 0x000fe200078e3cff */
[----:B-1----:R-:W-:Y:S06]  /*8a10*/  @!P0 BRA `(.L_x_182) ;  /* 0x0000001400108947 */ /* 0x002fec0003800000 */
.L_x_247:
[----:B------:R-:W-:Y:S01]  /*8a20*/  IMAD R3, R0, 0x8, R3 ;  /* 0x0000000800037824 */ /* 0x000fe200078e0203 */
[----:B------:R-:W-:-:S07]  /*8a30*/  SHF.L.U32 R0, R2, 0x1f, RZ ;  /* 0x0000001f02007819 */ /* 0x000fce00000006ff */
.L_x_183:
[----:B--2---:R2:W3:Y:S02]  /*8a40*/  SYNCS.PHASECHK.TRANS64.TRYWAIT P0, [R3+URZ], R0 ;  /* 0x00000000030075a7 */ /* 0x0044e4000800017f */
[----:B---3--:R-:W-:Y:S05]  /*8a50*/  @!P0 NANOSLEEP.SYNCS 0x989680 ;  /* 0x009896800000895d */ /* 0x008fea0003900000 */
[----:B------:R-:W3:Y:S02]  /*8a60*/  @!P0 SYNCS.PHASECHK.TRANS64 P0, [R3+URZ], R0 ;  /* 0x00000000030085a7 */ /* 0x000ee4000800007f */
[----:B---3--:R-:W-:Y:S05]  /*8a70*/  @!P0 BRA `(.L_x_183) ;  /* 0xfffffffc00f08947 */ /* 0x008fea000383ffff */
.L_x_126:
[----:B------:R-:W-:Y:S05]  /*8a80*/  BSYNC B0 ;  /* 0x0000000000007941 */ /* 0x000fea0003800000 */
.L_x_125:
[----:B------:R-:W-:Y:S05]  /*8a90*/  EXIT ;  /* 0x000000000000794d */ /* 0x000fea0003800000 */
.L_x_20:
[----:B0-----:R-:W-:-:S04]  /*8aa0*/  IMAD.U32 R17, RZ, RZ, UR15 ;  /* 0x0000000fff117e24 */ /* 0x001fc8000f8e00ff */
[----:B------:R0:W1:Y:S03]  /*8ab0*/  SYNCS.PHASECHK.TRANS64.TRYWAIT P0, [R17+URZ+-0x8], R16 ;  /* 0xfffff810110075a7 */ /* 0x000066000800017f */
[----:B-1----:R-:W-:Y:S05]  /*8ac0*/  @!P0 NANOSLEEP.SYNCS 0x989680 ;  /* 0x009896800000895d */ /* 0x002fea0003900000 */
[----:B------:R-:W1:Y:S02]  /*8ad0*/  @!P0 SYNCS.PHASECHK.TRANS64 P0, [R17+URZ+-0x8], R16 ;  /* 0xfffff810110085a7 */ /* 0x000e64000800007f */
[----:B-1----:R-:W-:Y:S05]  /*8ae0*/  @!P0 BRA `(.L_x_20) ;  /* 0xfffffffc00ec8947 */ /* 0x002fea000383ffff */
[----:B------:R-:W-:Y:S05]  /*8af0*/  BRA `(.L_x_184) ;  /* 0xffffff9000b87947 */ /* 0x000fea000383ffff */
.L_x_25:
[----:B-1----:R-:W-:-:S04]  /*8b00*/  IMAD.U32 R17, RZ, RZ, UR6 ;  /* 0x00000006ff117e24 */ /* 0x002fc8000f8e00ff */
[----:B------:R1:W4:Y:S03]  /*8b10*/  SYNCS.PHASECHK.TRANS64.TRYWAIT P0, [R17+URZ], R16 ;  /* 0x00000010110075a7 */ /* 0x000326000800017f */
[----:B----4-:R-:W-:Y:S05]  /*8b20*/  @!P0 NANOSLEEP.SYNCS 0x989680 ;  /* 0x009896800000895d */ /* 0x010fea0003900000 */
[----:B------:R-:W4:Y:S02]  /*8b30*/  @!P0 SYNCS.PHASECHK.TRANS64 P0, [R17+URZ], R16 ;  /* 0x00000010110085a7 */ /* 0x000f24000800007f */
[----:B----4-:R-:W-:Y:S05]  /*8b40*/  @!P0 BRA `(.L_x_25) ;  /* 0xfffffffc00ec8947 */ /* 0x010fea000383ffff */
[----:B------:R-:W-:Y:S05]  /*8b50*/  BRA `(.L_x_24) ;  /* 0xffffff9400607947 */ /* 0x000fea000383ffff */
.L_x_31:
[----:B-1----:R-:W-:-:S04]  /*8b60*/  IMAD.U32 R19, RZ, RZ, UR9 ;  /* 0x00000009ff137e24 */ /* 0x002fc8000f8e00ff */
[----:B------:R1:W4:Y:S03]  /*8b70*/  SYNCS.PHASECHK.TRANS64.TRYWAIT P0, [R19+URZ], R18 ;  /* 0x00000012130075a7 */ /* 0x000326000800017f */
[----:B----4-:R-:W-:Y:S05]  /*8b80*/  @!P0 NANOSLEEP.SYNCS 0x989680 ;  /* 0x009896800000895d */ /* 0x010fea0003900000 */
[----:B------:R-:W4:Y:S02]  /*8b90*/  @!P0 SYNCS.PHASECHK.TRANS64 P0, [R19+URZ], R18 ;  /* 0x00000012130085a7 */ /* 0x000f24000800007f */
[----:B----4-:R-:W-:Y:S05]  /*8ba0*/  @!P0 BRA `(.L_x_31) ;  /* 0xfffffffc00ec8947 */ /* 0x010fea000383ffff */
[----:B------:R-:W-:Y:S05]  /*8bb0*/  BRA `(.L_x_30) ;  /* 0xffffff9800a07947 */ /* 0x000fea000383ffff */
.L_x_39:
[----:B0-----:R-:W-:-:S04]  /*8bc0*/  IMAD.U32 R17, RZ, RZ, UR15 ;  /* 0x0000000fff117e24 */ /* 0x001fc8000f8e00ff */
[----:B------:R0:W1:Y:S03]  /*8bd0*/  SYNCS.PHASECHK.TRANS64.TRYWAIT P0, [R17+URZ+0x8], R16 ;  /* 0x00000810110075a7 */ /* 0x000066000800017f */
[----:B-1----:R-:W-:Y:S05]  /*8be0*/  @!P0 NANOSLEEP.SYNCS 0x989680 ;  /* 0x009896800000895d */ /* 0x002fea0003900000 */
[----:B------:R-:W1:Y:S02]  /*8bf0*/  @!P0 SYNCS.PHASECHK.TRANS64 P0, [R17+URZ+0x8], R16 ;  /* 0x00000810110085a7 */ /* 0x000e64000800007f */
[----:B-1----:R-:W-:Y:S05]  /*8c00*/  @!P0 BRA `(.L_x_39) ;  /* 0xfffffffc00ec8947 */ /* 0x002fea000383ffff */
[----:B------:R-:W-:Y:S05]  /*8c10*/  BRA `(.L_x_185) ;  /* 0xffffffa000d87947 */ /* 0x000fea000383ffff */
.L_x_112:
[----:B------:R-:W-:Y:S01]  /*8c20*/  BSSY B1, `(.L_x_186) ;  /* 0x0000006000017945 */ /* 0x000fe20003800000 */
[----:B------:R-:W-:-:S07]  /*8c30*/  IMAD.MOV.U32 R10, RZ, RZ, -0x1 ;  /* 0xffffffffff0a7424 */ /* 0x000fce00078e00ff */
[----:B------:R-:W-:Y:S05]  /*8c40*/  WARPSYNC.COLLECTIVE R10, `(.L_x_187) ;  /* 0x000000000a0c7348 */ /* 0x000fea0003c00000 */
[----:B------:R-:W-:Y:S02]  /*8c50*/  ELECT P1, UR62, PT ;  /* 0x00000000003e782f */ /* 0x000fe40003820000 */
[----:B------:R-:W-:Y:S01]  /*8c60*/  MOV R10, UR62 ;  /* 0x0000003e000a7c02 */ /* 0x000fe20008000f00 */
[----:B------:R-:W-:Y:S10]  /*8c70*/  ENDCOLLECTIVE ;  /* 0x000000000000791b */ /* 0x000ff40003800000 */
.L_x_187:
[----:B------:R-:W-:Y:S05]  /*8c80*/  BSYNC B1 ;  /* 0x0000000000017941 */ /* 0x000fea0003800000 */
.L_x_186:
[----:B------:R-:W-:Y:S05]  /*8c90*/  BRA `(.L_x_188) ;  /* 0xffffffd000b87947 */ /* 0x000fea000383ffff */
.L_x_115:
[----:B-1----:R1:W2:Y:S02]  /*8ca0*/  SYNCS.PHASECHK.TRANS64.TRYWAIT P1, [R19+URZ+0x1c0], R10 ;  /* 0x0001c00a130075a7 */ /* 0x0022a4000802017f */
[----:B--2---:R-:W-:Y:S05]  /*8cb0*/  @!P1 NANOSLEEP.SYNCS 0x989680 ;  /* 0x009896800000995d */ /* 0x004fea0003900000 */
[----:B------:R-:W2:Y:S02]  /*8cc0*/  @!P1 SYNCS.PHASECHK.TRANS64 P1, [R19+URZ+0x1c0], R10 ;  /* 0x0001c00a130095a7 */ /* 0x000ea4000802007f */
[----:B--2---:R-:W-:Y:S05]  /*8cd0*/  @!P1 BRA `(.L_x_115) ;  /* 0xfffffffc00f09947 */ /* 0x004fea000383ffff */
[----:B------:R-:W-:Y:S05]  /*8ce0*/  BRA `(.L_x_189) ;  /* 0xffffffd000ec7947 */ /* 0x000fea000383ffff */
.L_x_124:
[----:B------:R-:W-:Y:S01]  /*8cf0*/  BSSY B0, `(.L_x_190) ;  /* 0x0000006000007945 */ /* 0x000fe20003800000 */
[----:B------:R-:W-:-:S07]  /*8d00*/  IMAD.MOV.U32 R10, RZ, RZ, -0x1 ;  /* 0xffffffffff0a7424 */ /* 0x000fce00078e00ff */
[----:B------:R-:W-:Y:S05]  /*8d10*/  WARPSYNC.COLLECTIVE R10, `(.L_x_191) ;  /* 0x000000000a0c7348 */ /* 0x000fea0003c00000 */
[----:B------:R-:W-:Y:S02]  /*8d20*/  ELECT P1, UR62, PT ;  /* 0x00000000003e782f */ /* 0x000fe40003820000 */
[----:B------:R-:W-:Y:S01]  /*8d30*/  MOV R10, UR62 ;  /* 0x0000003e000a7c02 */ /* 0x000fe20008000f00 */
[----:B------:R-:W-:Y:S10]  /*8d40*/  ENDCOLLECTIVE ;  /* 0x000000000000791b */ /* 0x000ff40003800000 */
.L_x_191:
[----:B------:R-:W-:Y:S05]  /*8d50*/  BSYNC B0 ;  /* 0x0000000000007941 */ /* 0x000fea0003800000 */
.L_x_190:
[----:B------:R-:W-:Y:S01]  /*8d60*/  PLOP3.LUT P0, PT, P1, PT, PT, 0x80, 0x0 ;  /* 0x000000000000781c */ /* 0x000fe20000f0f070 */
[----:B------:R-:W-:-:S12]  /*8d70*/  BRA `(.L_x_192) ;  /* 0xffffffdc00447947 */ /* 0x000fd8000383ffff */
.L_x_128:
[----:B0-----:R0:W1:Y:S02]  /*8d80*/  SYNCS.PHASECHK.TRANS64.TRYWAIT P0, [R5+URZ], R2 ;  /* 0x00000002050075a7 */ /* 0x001064000800017f */
[----:B-1----:R-:W-:Y:S05]  /*8d90*/  @!P0 NANOSLEEP.SYNCS 0x989680 ;  /* 0x009896800000895d */ /* 0x002fea0003900000 */
[----:B------:R-:W1:Y:S02]  /*8da0*/  @!P0 SYNCS.PHASECHK.TRANS64 P0, [R5+URZ], R2 ;  /* 0x00000002050085a7 */ /* 0x000e64000800007f */
[----:B-1----:R-:W-:Y:S05]  /*8db0*/  @!P0 BRA `(.L_x_128) ;  /* 0xfffffffc00f08947 */ /* 0x002fea000383ffff */
[----:B------:R-:W-:Y:S05]  /*8dc0*/  BRA `(.L_x_193) ;  /* 0xffffffdc00847947 */ /* 0x000fea000383ffff */
.L_x_129:
[----:B0-----:R0:W1:Y:S02]  /*8dd0*/  SYNCS.PHASECHK.TRANS64.TRYWAIT P0, [R7+URZ], R4 ;  /* 0x00000004070075a7 */ /* 0x001064000800017f */
[----:B-1----:R-:W-:Y:S05]  /*8de0*/  @!P0 NANOSLEEP.SYNCS 0x989680 ;  /* 0x009896800000895d */ /* 0x002fea0003900000 */
[----:B------:R-:W1:Y:S02]  /*8df0*/  @!P0 SYNCS.PHASECHK.TRANS64 P0, [R7+URZ], R4 ;  /* 0x00000004070085a7 */ /* 0x000e64000800007f */
[----:B-1----:R-:W-:Y:S05]  /*8e00*/  @!P0 BRA `(.L_x_129) ;  /* 0xfffffffc00f08947 */ /* 0x002fea000383ffff */
[----:B------:R-:W-:Y:S05]  /*8e10*/  BRA `(.L_x_194) ;  /* 0xffffffdc00947947 */ /* 0x000fea000383ffff */
.L_x_130:
[----:B0-----:R0:W1:Y:S02]  /*8e20*/  SYNCS.PHASECHK.TRANS64.TRYWAIT P0, [R6+URZ], R5 ;  /* 0x00000005060075a7 */ /* 0x001064000800017f */
[----:B-1----:R-:W-:Y:S05]  /*8e30*/  @!P0 NANOSLEEP.SYNCS 0x989680 ;  /* 0x009896800000895d */ /* 0x002fea0003900000 */
[----:B------:R-:W1:Y:S02]  /*8e40*/  @!P0 SYNCS.PHASECHK.TRANS64 P0, [R6+URZ], R5 ;  /* 0x00000005060085a7 */ /* 0x000e64000800007f */
[----:B-1----:R-:W-:Y:S05]  /*8e50*/  @!P0 BRA `(.L_x_130) ;  /* 0xfffffffc00f08947 */ /* 0x002fea000383ffff */
[----:B------:R-:W-:Y:S05]  /*8e60*/  BRA `(.L_x_195) ;  /* 0xffffffdc00a47947 */ /* 0x000fea000383ffff */
.L_x_131:
[----:B0-----:R0:W1:Y:S02]  /*8e70*/  SYNCS.PHASECHK.TRANS64.TRYWAIT P0, [R7+URZ], R4 ;  /* 0x00000004070075a7 */ /* 0x001064000800017f */
[----:B-1----:R-:W-:Y:S05]  /*8e80*/  @!P0 NANOSLEEP.SYNCS 0x989680 ;  /* 0x009896800000895d */ /* 0x002fea0003900000 */
[----:B------:R-:W1:Y:S02]  /*8e90*/  @!P0 SYNCS.PHASECHK.TRANS64 P0, [R7+URZ], R4 ;  /* 0x00000004070085a7 */ /* 0x000e64000800007f */
[----:B-1----:R-:W-:Y:S05]  /*8ea0*/  @!P0 BRA `(.L_x_131) ;  /* 0xfffffffc00f08947 */ /* 0x002fea000383ffff */
[----:B------:R-:W-:Y:S05]  /*8eb0*/  BRA `(.L_x_196) ;  /* 0xffffffdc00b47947 */ /* 0x000fea000383ffff */
.L_x_132:
[----:B0-----:R0:W1:Y:S02]  /*8ec0*/  SYNCS.PHASECHK.TRANS64.TRYWAIT P0, [R6+URZ], R5 ;  /* 0x00000005060075a7 */ /* 0x001064000800017f */
[----:B-1----:R-:W-:Y:S05]  /*8ed0*/  @!P0 NANOSLEEP.SYNCS 0x989680 ;  /* 0x009896800000895d */ /* 0x002fea0003900000 */
[----:B------:R-:W1:Y:S02]  /*8ee0*/  @!P0 SYNCS.PHASECHK.TRANS64 P0, [R6+URZ], R5 ;  /* 0x00000005060085a7 */ /* 0x000e64000800007f */
[----:B-1----:R-:W-:Y:S05]  /*8ef0*/  @!P0 BRA `(.L_x_132) ;  /* 0xfffffffc00f08947 */ /* 0x002fea000383ffff */
[----:B------:R-:W-:Y:S05]  /*8f00*/  BRA `(.L_x_197) ;  /* 0xffffffdc00c47947 */ /* 0x000fea000383ffff */
.L_x_133:
[----:B0-----:R0:W1:Y:S02]  /*8f10*/  SYNCS.PHASECHK.TRANS64.TRYWAIT P0, [R7+URZ], R4 ;  /* 0x00000004070075a7 */ /* 0x001064000800017f */
[----:B-1----:R-:W-:Y:S05]  /*8f20*/  @!P0 NANOSLEEP.SYNCS 0x989680 ;  /* 0x009896800000895d */ /* 0x002fea0003900000 */
[----:B------:R-:W1:Y:S02]  /*8f30*/  @!P0 SYNCS.PHASECHK.TRANS64 P0, [R7+URZ], R4 ;  /* 0x00000004070085a7 */ /* 0x000e64000800007f */
[----:B-1----:R-:W-:Y:S05]  /*8f40*/  @!P0 BRA `(.L_x_133) ;  /* 0xfffffffc00f08947 */ /* 0x002fea000383ffff */
[----:B------:R-:W-:Y:S05]  /*8f50*/  BRA `(.L_x_198) ;  /* 0xffffffdc00d47947 */ /* 0x000fea000383ffff */
.L_x_134:
[----:B0-----:R0:W1:Y:S02]  /*8f60*/  SYNCS.PHASECHK.TRANS64.TRYWAIT P0, [R6+URZ], R5 ;  /* 0x00000005060075a7 */ /* 0x001064000800017f */
[----:B-1----:R-:W-:Y:S05]  /*8f70*/  @!P0 NANOSLEEP.SYNCS 0x989680 ;  /* 0x009896800000895d */ /* 0x002fea0003900000 */
[----:B------:R-:W1:Y:S02]  /*8f80*/  @!P0 SYNCS.PHASECHK.TRANS64 P0, [R6+URZ], R5 ;  /* 0x00000005060085a7 */ /* 0x000e64000800007f */
[----:B-1----:R-:W-:Y:S05]  /*8f90*/  @!P0 BRA `(.L_x_134) ;  /* 0xfffffffc00f08947 */ /* 0x002fea000383ffff */
[----:B------:R-:W-:Y:S05]  /*8fa0*/  BRA `(.L_x_199) ;  /* 0xffffffdc00e47947 */ /* 0x000fea000383ffff */
.L_x_135:
[----:B0-----:R0:W1:Y:S02]  /*8fb0*/  SYNCS.PHASECHK.TRANS64.TRYWAIT P0, [R7+URZ], R4 ;  /* 0x00000004070075a7 */ /* 0x001064000800017f */
[----:B-1----:R-:W-:Y:S05]  /*8fc0*/  @!P0 NANOSLEEP.SYNCS 0x989680 ;  /* 0x009896800000895d */ /* 0x002fea0003900000 */
[----:B------:R-:W1:Y:S02]  /*8fd0*/  @!P0 SYNCS.PHASECHK.TRANS64 P0, [R7+URZ], R4 ;  /* 0x00000004070085a7 */ /* 0x000e64000800007f */
[----:B-1----:R-:W-:Y:S05]  /*8fe0*/  @!P0 BRA `(.L_x_135) ;  /* 0xfffffffc00f08947 */ /* 0x002fea000383ffff */
[----:B------:R-:W-:Y:S05]  /*8ff0*/  BRA `(.L_x_200) ;  /* 0xffffffdc00f47947 */ /* 0x000fea000383ffff */
.L_x_136:
[----:B0-----:R0:W1:Y:S02]  /*9000*/  SYNCS.PHASECHK.TRANS64.TRYWAIT P0, [R6+URZ], R5 ;  /* 0x00000005060075a7 */ /* 0x001064000800017f */
[----:B-1----:R-:W-:Y:S05]  /*9010*/  @!P0 NANOSLEEP.SYNCS 0x989680 ;  /* 0x009896800000895d */ /* 0x002fea0003900000 */
[----:B------:R-:W1:Y:S02]  /*9020*/  @!P0 SYNCS.PHASECHK.TRANS64 P0, [R6+URZ], R5 ;  /* 0x00000005060085a7 */ /* 0x000e64000800007f */
[----:B-1----:R-:W-:Y:S05]  /*9030*/  @!P0 BRA `(.L_x_136) ;  /* 0xfffffffc00f08947 */ /* 0x002fea000383ffff */
[----:B------:R-:W-:Y:S05]  /*9040*/  BRA `(.L_x_201) ;  /* 0xffffffe000047947 */ /* 0x000fea000383ffff */
.L_x_137:
[----:B0-----:R0:W1:Y:S02]  /*9050*/  SYNCS.PHASECHK.TRANS64.TRYWAIT P0, [R7+URZ], R4 ;  /* 0x00000004070075a7 */ /* 0x001064000800017f */
[----:B-1----:R-:W-:Y:S05]  /*9060*/  @!P0 NANOSLEEP.SYNCS 0x989680 ;  /* 0x009896800000895d */ /* 0x002fea0003900000 */
[----:B------:R-:W1:Y:S02]  /*9070*/  @!P0 SYNCS.PHASECHK.TRANS64 P0, [R7+URZ], R4 ;  /* 0x00000004070085a7 */ /* 0x000e64000800007f */
[----:B-1----:R-:W-:Y:S05]  /*9080*/  @!P0 BRA `(.L_x_137) ;  /* 0xfffffffc00f08947 */ /* 0x002fea000383ffff */
[----:B------:R-:W-:Y:S05]  /*9090*/  BRA `(.L_x_202) ;  /* 0xffffffe000147947 */ /* 0x000fea000383ffff */
.L_x_138:
[----:B0-----:R0:W1:Y:S02]  /*90a0*/  SYNCS.PHASECHK.TRANS64.TRYWAIT P0, [R6+URZ], R5 ;  /* 0x00000005060075a7 */ /* 0x001064000800017f */
[----:B-1----:R-:W-:Y:S05]  /*90b0*/  @!P0 NANOSLEEP.SYNCS 0x989680 ;  /* 0x009896800000895d */ /* 0x002fea0003900000 */
[----:B------:R-:W1:Y:S02]  /*90c0*/  @!P0 SYNCS.PHASECHK.TRANS64 P0, [R6+URZ], R5 ;  /* 0x00000005060085a7 */ /* 0x000e64000800007f */
[----:B-1----:R-:W-:Y:S05]  /*90d0*/  @!P0 BRA `(.L_x_138) ;  /* 0xfffffffc00f08947 */ /* 0x002fea000383ffff */
[----:B------:R-:W-:Y:S05]  /*90e0*/  BRA `(.L_x_203) ;  /* 0xffffffe000247947 */ /* 0x000fea000383ffff */
.L_x_139:
[----:B0-----:R0:W1:Y:S02]  /*90f0*/  SYNCS.PHASECHK.TRANS64.TRYWAIT P0, [R7+URZ], R4 ;  /* 0x00000004070075a7 */ /* 0x001064000800017f */
[----:B-1----:R-:W-:Y:S05]  /*9100*/  @!P0 NANOSLEEP.SYNCS 0x989680 ;  /* 0x009896800000895d */ /* 0x002fea0003900000 */
[----:B------:R-:W1:Y:S02]  /*9110*/  @!P0 SYNCS.PHASECHK.TRANS64 P0, [R7+URZ], R4 ;  /* 0x00000004070085a7 */ /* 0x000e64000800007f */
[----:B-1----:R-:W-:Y:S05]  /*9120*/  @!P0 BRA `(.L_x_139) ;  /* 0xfffffffc00f08947 */ /* 0x002fea000383ffff */
[----:B------:R-:W-:Y:S05]  /*9130*/  BRA `(.L_x_204) ;  /* 0xffffffe000347947 */ /* 0x000fea000383ffff */
.L_x_140:
[----:B0-----:R0:W1:Y:S02]  /*9140*/  SYNCS.PHASECHK.TRANS64.TRYWAIT P0, [R6+URZ], R5 ;  /* 0x00000005060075a7 */ /* 0x001064000800017f */
[----:B-1----:R-:W-:Y:S05]  /*9150*/  @!P0 NANOSLEEP.SYNCS 0x989680 ;  /* 0x009896800000895d */ /* 0x002fea0003900000 */
[----:B------:R-:W1:Y:S02]  /*9160*/  @!P0 SYNCS.PHASECHK.TRANS64 P0, [R6+URZ], R5 ;  /* 0x00000005060085a7 */ /* 0x000e64000800007f */
[----:B-1----:R-:W-:Y:S05]  /*9170*/  @!P0 BRA `(.L_x_140) ;  /* 0xfffffffc00f08947 */ /* 0x002fea000383ffff */
[----:B------:R-:W-:Y:S05]  /*9180*/  BRA `(.L_x_205) ;  /* 0xffffffe000447947 */ /* 0x000fea000383ffff */
.L_x_141:
[----:B0-----:R0:W1:Y:S02]  /*9190*/  SYNCS.PHASECHK.TRANS64.TRYWAIT P0, [R7+URZ], R4 ;  /* 0x00000004070075a7 */ /* 0x001064000800017f */
[----:B-1----:R-:W-:Y:S05]  /*91a0*/  @!P0 NANOSLEEP.SYNCS 0x989680 ;  /* 0x009896800000895d */ /* 0x002fea0003900000 */
[----:B------:R-:W1:Y:S02]  /*91b0*/  @!P0 SYNCS.PHASECHK.TRANS64 P0, [R7+URZ], R4 ;  /* 0x00000004070085a7 */ /* 0x000e64000800007f */
[----:B-1----:R-:W-:Y:S05]  /*91c0*/  @!P0 BRA `(.L_x_141) ;  /* 0xfffffffc00f08947 */ /* 0x002fea000383ffff */
[----:B------:R-:W-:Y:S05]  /*91d0*/  BRA `(.L_x_206) ;  /* 0xffffffe000547947 */ /* 0x000fea000383ffff */
.L_x_142:
[----:B0-----:R0:W1:Y:S02]  /*91e0*/  SYNCS.PHASECHK.TRANS64.TRYWAIT P0, [R6+URZ], R5 ;  /* 0x00000005060075a7 */ /* 0x001064000800017f */
[----:B-1----:R-:W-:Y:S05]  /*91f0*/  @!P0 NANOSLEEP.SYNCS 0x989680 ;  /* 0x009896800000895d */ /* 0x002fea0003900000 */
[----:B------:R-:W1:Y:S02]  /*9200*/  @!P0 SYNCS.PHASECHK.TRANS64 P0, [R6+URZ], R5 ;  /* 0x00000005060085a7 */ /* 0x000e64000800007f */
[----:B-1----:R-:W-:Y:S05]  /*9210*/  @!P0 BRA `(.L_x_142) ;  /* 0xfffffffc00f08947 */ /* 0x002fea000383ffff */
[----:B------:R-:W-:Y:S05]  /*9220*/  BRA `(.L_x_207) ;  /* 0xffffffe000647947 */ /* 0x000fea000383ffff */
.L_x_143:
[----:B0-----:R0:W1:Y:S02]  /*9230*/  SYNCS.PHASECHK.TRANS64.TRYWAIT P0, [R7+URZ], R4 ;  /* 0x00000004070075a7 */ /* 0x001064000800017f */
[----:B-1----:R-:W-:Y:S05]  /*9240*/  @!P0 NANOSLEEP.SYNCS 0x989680 ;  /* 0x009896800000895d */ /* 0x002fea0003900000 */
[----:B------:R-:W1:Y:S02]  /*9250*/  @!P0 SYNCS.PHASECHK.TRANS64 P0, [R7+URZ], R4 ;  /* 0x00000004070085a7 */ /* 0x000e64000800007f */
[----:B-1----:R-:W-:Y:S05]  /*9260*/  @!P0 BRA `(.L_x_143) ;  /* 0xfffffffc00f08947 */ /* 0x002fea000383ffff */
[----:B------:R-:W-:Y:S05]  /*9270*/  BRA `(.L_x_208) ;  /* 0xffffffe000747947 */ /* 0x000fea000383ffff */
.L_x_144:
[----:B0-----:R0:W1:Y:S02]  /*9280*/  SYNCS.PHASECHK.TRANS64.TRYWAIT P0, [R6+URZ], R5 ;  /* 0x00000005060075a7 */ /* 0x001064000800017f */
[----:B-1----:R-:W-:Y:S05]  /*9290*/  @!P0 NANOSLEEP.SYNCS 0x989680 ;  /* 0x009896800000895d */ /* 0x002fea0003900000 */
[----:B------:R-:W1:Y:S02]  /*92a0*/  @!P0 SYNCS.PHASECHK.TRANS64 P0, [R6+URZ], R5 ;  /* 0x00000005060085a7 */ /* 0x000e64000800007f */
[----:B-1----:R-:W-:Y:S05]  /*92b0*/  @!P0 BRA `(.L_x_144) ;  /* 0xfffffffc00f08947 */ /* 0x002fea000383ffff */
[----:B------:R-:W-:Y:S05]  /*92c0*/  BRA `(.L_x_209) ;  /* 0xffffffe000847947 */ /* 0x000fea000383ffff */
.L_x_145:
[----:B0-----:R0:W1:Y:S02]  /*92d0*/  SYNCS.PHASECHK.TRANS64.TRYWAIT P0, [R7+URZ], R4 ;  /* 0x00000004070075a7 */ /* 0x001064000800017f */
[----:B-1----:R-:W-:Y:S05]  /*92e0*/  @!P0 NANOSLEEP.SYNCS 0x989680 ;  /* 0x009896800000895d */ /* 0x002fea0003900000 */
[----:B------:R-:W1:Y:S02]  /*92f0*/  @!P0 SYNCS.PHASECHK.TRANS64 P0, [R7+URZ], R4 ;  /* 0x00000004070085a7 */ /* 0x000e64000800007f */
[----:B-1----:R-:W-:Y:S05]  /*9300*/  @!P0 BRA `(.L_x_145) ;  /* 0xfffffffc00f08947 */ /* 0x002fea000383ffff */
[----:B------:R-:W-:Y:S05]  /*9310*/  BRA `(.L_x_210) ;  /* 0xffffffe000947947 */ /* 0x000fea000383ffff */
.L_x_146:
[----:B0-----:R0:W1:Y:S02]  /*9320*/  SYNCS.PHASECHK.TRANS64.TRYWAIT P0, [R6+URZ], R5 ;  /* 0x00000005060075a7 */ /* 0x001064000800017f */
[----:B-1----:R-:W-:Y:S05]  /*9330*/  @!P0 NANOSLEEP.SYNCS 0x989680 ;  /* 0x009896800000895d */ /* 0x002fea0003900000 */
[----:B------:R-:W1:Y:S02]  /*9340*/  @!P0 SYNCS.PHASECHK.TRANS64 P0, [R6+URZ], R5 ;  /* 0x00000005060085a7 */ /* 0x000e64000800007f */
[----:B-1----:R-:W-:Y:S05]  /*9350*/  @!P0 BRA `(.L_x_146) ;  /* 0xfffffffc00f08947 */ /* 0x002fea000383ffff */
[----:B------:R-:W-:Y:S05]  /*9360*/  BRA `(.L_x_211) ;  /* 0xffffffe000a47947 */ /* 0x000fea000383ffff */
.L_x_147:
[----:B0-----:R0:W1:Y:S02]  /*9370*/  SYNCS.PHASECHK.TRANS64.TRYWAIT P0, [R7+URZ], R4 ;  /* 0x00000004070075a7 */ /* 0x001064000800017f */
[----:B-1----:R-:W-:Y:S05]  /*9380*/  @!P0 NANOSLEEP.SYNCS 0x989680 ;  /* 0x009896800000895d */ /* 0x002fea0003900000 */
[----:B------:R-:W1:Y:S02]  /*9390*/  @!P0 SYNCS.PHASECHK.TRANS64 P0, [R7+URZ], R4 ;  /* 0x00000004070085a7 */ /* 0x000e64000800007f */
[----:B-1----:R-:W-:Y:S05]  /*93a0*/  @!P0 BRA `(.L_x_147) ;  /* 0xfffffffc00f08947 */ /* 0x002fea000383ffff */
[----:B------:R-:W-:Y:S05]  /*93b0*/  BRA `(.L_x_212) ;  /* 0xffffffe000b47947 */ /* 0x000fea000383ffff */
.L_x_148:
[----:B0-----:R0:W1:Y:S02]  /*93c0*/  SYNCS.PHASECHK.TRANS64.TRYWAIT P0, [R6+URZ], R5 ;  /* 0x00000005060075a7 */ /* 0x001064000800017f */
[----:B-1----:R-:W-:Y:S05]  /*93d0*/  @!P0 NANOSLEEP.SYNCS 0x989680 ;  /* 0x009896800000895d */ /* 0x002fea0003900000 */
[----:B------:R-:W1:Y:S02]  /*93e0*/  @!P0 SYNCS.PHASECHK.TRANS64 P0, [R6+URZ], R5 ;  /* 0x00000005060085a7 */ /* 0x000e64000800007f */
[----:B-1----:R-:W-:Y:S05]  /*93f0*/  @!P0 BRA `(.L_x_148) ;  /* 0xfffffffc00f08947 */ /* 0x002fea000383ffff */
[----:B------:R-:W-:Y:S05]  /*9400*/  BRA `(.L_x_213) ;  /* 0xffffffe000c47947 */ /* 0x000fea000383ffff */
.L_x_149:
[----:B0-----:R0:W1:Y:S02]  /*9410*/  SYNCS.PHASECHK.TRANS64.TRYWAIT P0, [R7+URZ], R4 ;  /* 0x00000004070075a7 */ /* 0x001064000800017f */
[----:B-1----:R-:W-:Y:S05]  /*9420*/  @!P0 NANOSLEEP.SYNCS 0x989680 ;  /* 0x009896800000895d */ /* 0x002fea0003900000 */
[----:B------:R-:W1:Y:S02]  /*9430*/  @!P0 SYNCS.PHASECHK.TRANS64 P0, [R7+URZ], R4 ;  /* 0x00000004070085a7 */ /* 0x000e64000800007f */
[----:B-1----:R-:W-:Y:S05]  /*9440*/  @!P0 BRA `(.L_x_149) ;  /* 0xfffffffc00f08947 */ /* 0x002fea000383ffff */
[----:B------:R-:W-:Y:S05]  /*9450*/  BRA `(.L_x_214) ;  /* 0xffffffe000d47947 */ /* 0x000fea000383ffff */
.L_x_150:
[----:B0-----:R0:W1:Y:S02]  /*9460*/  SYNCS.PHASECHK.TRANS64.TRYWAIT P0, [R6+URZ], R5 ;  /* 0x00000005060075a7 */ /* 0x001064000800017f */
[----:B-1----:R-:W-:Y:S05]  /*9470*/  @!P0 NANOSLEEP.SYNCS 0x989680 ;  /* 0x009896800000895d */ /* 0x002fea0003900000 */
[----:B------:R-:W1:Y:S02]  /*9480*/  @!P0 SYNCS.PHASECHK.TRANS64 P0, [R6+URZ], R5 ;  /* 0x00000005060085a7 */ /* 0x000e64000800007f */
[----:B-1----:R-:W-:Y:S05]  /*9490*/  @!P0 BRA `(.L_x_150) ;  /* 0xfffffffc00f08947 */ /* 0x002fea000383ffff */
[----:B------:R-:W-:Y:S05]  /*94a0*/  BRA `(.L_x_215) ;  /* 0xffffffe000e47947 */ /* 0x000fea000383ffff */
.L_x_151:
[----:B0-----:R0:W1:Y:S02]  /*94b0*/  SYNCS.PHASECHK.TRANS64.TRYWAIT P0, [R7+URZ], R4 ;  /* 0x00000004070075a7 */ /* 0x001064000800017f */
[----:B-1----:R-:W-:Y:S05]  /*94c0*/  @!P0 NANOSLEEP.SYNCS 0x989680 ;  /* 0x009896800000895d */ /* 0x002fea0003900000 */
[----:B------:R-:W1:Y:S02]  /*94d0*/  @!P0 SYNCS.PHASECHK.TRANS64 P0, [R7+URZ], R4 ;  /* 0x00000004070085a7 */ /* 0x000e64000800007f */
[----:B-1----:R-:W-:Y:S05]  /*94e0*/  @!P0 BRA `(.L_x_151) ;  /* 0xfffffffc00f08947 */ /* 0x002fea000383ffff */
[----:B------:R-:W-:Y:S05]  /*94f0*/  BRA `(.L_x_216) ;  /* 0xffffffe000f47947 */ /* 0x000fea000383ffff */
.L_x_152:
[----:B0-----:R0:W1:Y:S02]  /*9500*/  SYNCS.PHASECHK.TRANS64.TRYWAIT P0, [R6+URZ], R5 ;  /* 0x00000005060075a7 */ /* 0x001064000800017f */
[----:B-1----:R-:W-:Y:S05]  /*9510*/  @!P0 NANOSLEEP.SYNCS 0x989680 ;  /* 0x009896800000895d */ /* 0x002fea0003900000 */
[----:B------:R-:W1:Y:S02]  /*9520*/  @!P0 SYNCS.PHASECHK.TRANS64 P0, [R6+URZ], R5 ;  /* 0x00000005060085a7 */ /* 0x000e64000800007f */
[----:B-1----:R-:W-:Y:S05]  /*9530*/  @!P0 BRA `(.L_x_152) ;  /* 0xfffffffc00f08947 */ /* 0x002fea000383ffff */
[----:B------:R-:W-:Y:S05]  /*9540*/  BRA `(.L_x_217) ;  /* 0xffffffe400047947 */ /* 0x000fea000383ffff */
.L_x_153:
[----:B0-----:R0:W1:Y:S02]  /*9550*/  SYNCS.PHASECHK.TRANS64.TRYWAIT P0, [R7+URZ], R4 ;  /* 0x00000004070075a7 */ /* 0x001064000800017f */
[----:B-1----:R-:W-:Y:S05]  /*9560*/  @!P0 NANOSLEEP.SYNCS 0x989680 ;  /* 0x009896800000895d */ /* 0x002fea0003900000 */
[----:B------:R-:W1:Y:S02]  /*9570*/  @!P0 SYNCS.PHASECHK.TRANS64 P0, [R7+URZ], R4 ;  /* 0x00000004070085a7 */ /* 0x000e64000800007f */
[----:B-1----:R-:W-:Y:S05]  /*9580*/  @!P0 BRA `(.L_x_153) ;  /* 0xfffffffc00f08947 */ /* 0x002fea000383ffff */
[----:B------:R-:W-:Y:S05]  /*9590*/  BRA `(.L_x_218) ;  /* 0xffffffe400147947 */ /* 0x000fea000383ffff */
.L_x_154:
[----:B0-----:R0:W1:Y:S02]  /*95a0*/  SYNCS.PHASECHK.TRANS64.TRYWAIT P0, [R6+URZ], R5 ;  /* 0x00000005060075a7 */ /* 0x001064000800017f */
[----:B-1----:R-:W-:Y:S05]  /*95b0*/  @!P0 NANOSLEEP.SYNCS 0x989680 ;  /* 0x009896800000895d */ /* 0x002fea0003900000 */
[----:B------:R-:W1:Y:S02]  /*95c0*/  @!P0 SYNCS.PHASECHK.TRANS64 P0, [R6+URZ], R5 ;  /* 0x00000005060085a7 */ /* 0x000e64000800007f */
[----:B-1----:R-:W-:Y:S05]  /*95d0*/  @!P0 BRA `(.L_x_154) ;  /* 0xfffffffc00f08947 */ /* 0x002fea000383ffff */
[----:B------:R-:W-:Y:S05]  /*95e0*/  BRA `(.L_x_219) ;  /* 0xffffffe400247947 */ /* 0x000fea000383ffff */
.L_x_155:
[----:B0-----:R0:W1:Y:S02]  /*95f0*/  SYNCS.PHASECHK.TRANS64.TRYWAIT P0, [R7+URZ], R4 ;  /* 0x00000004070075a7 */ /* 0x001064000800017f */
[----:B-1----:R-:W-:Y:S05]  /*9600*/  @!P0 NANOSLEEP.SYNCS 0x989680 ;  /* 0x009896800000895d */ /* 0x002fea0003900000 */
[----:B------:R-:W1:Y:S02]  /*9610*/  @!P0 SYNCS.PHASECHK.TRANS64 P0, [R7+URZ], R4 ;  /* 0x00000004070085a7 */ /* 0x000e64000800007f */
[----:B-1----:R-:W-:Y:S05]  /*9620*/  @!P0 BRA `(.L_x_155) ;  /* 0xfffffffc00f08947 */ /* 0x002fea000383ffff */
[----:B------:R-:W-:Y:S05]  /*9630*/  BRA `(.L_x_220) ;  /* 0xffffffe400347947 */ /* 0x000fea000383ffff */
.L_x_156:
[----:B0-----:R0:W1:Y:S02]  /*9640*/  SYNCS.PHASECHK.TRANS64.TRYWAIT P0, [R6+URZ], R5 ;  /* 0x00000005060075a7 */ /* 0x001064000800017f */
[----:B-1----:R-:W-:Y:S05]  /*9650*/  @!P0 NANOSLEEP.SYNCS 0x989680 ;  /* 0x009896800000895d */ /* 0x002fea0003900000 */
[----:B------:R-:W1:Y:S02]  /*9660*/  @!P0 SYNCS.PHASECHK.TRANS64 P0, [R6+URZ], R5 ;  /* 0x00000005060085a7 */ /* 0x000e64000800007f */
[----:B-1----:R-:W-:Y:S05]  /*9670*/  @!P0 BRA `(.L_x_156) ;  /* 0xfffffffc00f08947 */ /* 0x002fea000383ffff */
[----:B------:R-:W-:Y:S05]  /*9680*/  BRA `(.L_x_221) ;  /* 0xffffffe400447947 */ /* 0x000fea000383ffff */
.L_x_157:
[----:B0-----:R0:W1:Y:S02]  /*9690*/  SYNCS.PHASECHK.TRANS64.TRYWAIT P0, [R7+URZ], R4 ;  /* 0x00000004070075a7 */ /* 0x001064000800017f */
[----:B-1----:R-:W-:Y:S05]  /*96a0*/  @!P0 NANOSLEEP.SYNCS 0x989680 ;  /* 0x009896800000895d */ /* 0x002fea0003900000 */
[----:B------:R-:W1:Y:S02]  /*96b0*/  @!P0 SYNCS.PHASECHK.TRANS64 P0, [R7+URZ], R4 ;  /* 0x00000004070085a7 */ /* 0x000e64000800007f */
[----:B-1----:R-:W-:Y:S05]  /*96c0*/  @!P0 BRA `(.L_x_157) ;  /* 0xfffffffc00f08947 */ /* 0x002fea000383ffff */
[----:B------:R-:W-:Y:S05]  /*96d0*/  BRA `(.L_x_222) ;  /* 0xffffffe400547947 */ /* 0x000fea000383ffff */
.L_x_158:
[----:B0-----:R0:W1:Y:S02]  /*96e0*/  SYNCS.PHASECHK.TRANS64.TRYWAIT P0, [R6+URZ], R5 ;  /* 0x00000005060075a7 */ /* 0x001064000800017f */
[----:B-1----:R-:W-:Y:S05]  /*96f0*/  @!P0 NANOSLEEP.SYNCS 0x989680 ;  /* 0x009896800000895d */ /* 0x002fea0003900000 */
[----:B------:R-:W1:Y:S02]  /*9700*/  @!P0 SYNCS.PHASECHK.TRANS64 P0, [R6+URZ], R5 ;  /* 0x00000005060085a7 */ /* 0x000e64000800007f */
[----:B-1----:R-:W-:Y:S05]  /*9710*/  @!P0 BRA `(.L_x_158) ;  /* 0xfffffffc00f08947 */ /* 0x002fea000383ffff */
[----:B------:R-:W-:Y:S05]  /*9720*/  BRA `(.L_x_223) ;  /* 0xffffffe400647947 */ /* 0x000fea000383ffff */
.L_x_159:
[----:B0-----:R0:W1:Y:S02]  /*9730*/  SYNCS.PHASECHK.TRANS64.TRYWAIT P0, [R7+URZ], R4 ;  /* 0x00000004070075a7 */ /* 0x001064000800017f */
[----:B-1----:R-:W-:Y:S05]  /*9740*/  @!P0 NANOSLEEP.SYNCS 0x989680 ;  /* 0x009896800000895d */ /* 0x002fea0003900000 */
[----:B------:R-:W1:Y:S02]  /*9750*/  @!P0 SYNCS.PHASECHK.TRANS64 P0, [R7+URZ], R4 ;  /* 0x00000004070085a7 */ /* 0x000e64000800007f */
[----:B-1----:R-:W-:Y:S05]  /*9760*/  @!P0 BRA `(.L_x_159) ;  /* 0xfffffffc00f08947 */ /* 0x002fea000383ffff */
[----:B------:R-:W-:Y:S05]  /*9770*/  BRA `(.L_x_224) ;  /* 0xffffffe400747947 */ /* 0x000fea000383ffff */
.L_x_160:
[----:B0-----:R0:W1:Y:S02]  /*9780*/  SYNCS.PHASECHK.TRANS64.TRYWAIT P0, [R6+URZ], R5 ;  /* 0x00000005060075a7 */ /* 0x001064000800017f */
[----:B-1----:R-:W-:Y:S05]  /*9790*/  @!P0 NANOSLEEP.SYNCS 0x989680 ;  /* 0x009896800000895d */ /* 0x002fea0003900000 */
[----:B------:R-:W1:Y:S02]  /*97a0*/  @!P0 SYNCS.PHASECHK.TRANS64 P0, [R6+URZ], R5 ;  /* 0x00000005060085a7 */ /* 0x000e64000800007f */
[----:B-1----:R-:W-:Y:S05]  /*97b0*/  @!P0 BRA `(.L_x_160) ;  /* 0xfffffffc00f08947 */ /* 0x002fea000383ffff */
[----:B------:R-:W-:Y:S05]  /*97c0*/  BRA `(.L_x_225) ;  /* 0xffffffe400847947 */ /* 0x000fea000383ffff */
.L_x_161:
[----:B0-----:R0:W1:Y:S02]  /*97d0*/  SYNCS.PHASECHK.TRANS64.TRYWAIT P0, [R7+URZ], R4 ;  /* 0x00000004070075a7 */ /* 0x001064000800017f */
[----:B-1----:R-:W-:Y:S05]  /*97e0*/  @!P0 NANOSLEEP.SYNCS 0x989680 ;  /* 0x009896800000895d */ /* 0x002fea0003900000 */
[----:B------:R-:W1:Y:S02]  /*97f0*/  @!P0 SYNCS.PHASECHK.TRANS64 P0, [R7+URZ], R4 ;  /* 0x00000004070085a7 */ /* 0x000e64000800007f */
[----:B-1----:R-:W-:Y:S05]  /*9800*/  @!P0 BRA `(.L_x_161) ;  /* 0xfffffffc00f08947 */ /* 0x002fea000383ffff */
[----:B------:R-:W-:Y:S05]  /*9810*/  BRA `(.L_x_226) ;  /* 0xffffffe400947947 */ /* 0x000fea000383ffff */
.L_x_162:
[----:B0-----:R0:W1:Y:S02]  /*9820*/  SYNCS.PHASECHK.TRANS64.TRYWAIT P0, [R6+URZ], R5 ;  /* 0x00000005060075a7 */ /* 0x001064000800017f */
[----:B-1----:R-:W-:Y:S05]  /*9830*/  @!P0 NANOSLEEP.SYNCS 0x989680 ;  /* 0x009896800000895d */ /* 0x002fea0003900000 */
[----:B------:R-:W1:Y:S02]  /*9840*/  @!P0 SYNCS.PHASECHK.TRANS64 P0, [R6+URZ], R5 ;  /* 0x00000005060085a7 */ /* 0x000e64000800007f */
[----:B-1----:R-:W-:Y:S05]  /*9850*/  @!P0 BRA `(.L_x_162) ;  /* 0xfffffffc00f08947 */ /* 0x002fea000383ffff */
[----:B------:R-:W-:Y:S05]  /*9860*/  BRA `(.L_x_227) ;  /* 0xffffffe400a47947 */ /* 0x000fea000383ffff */
.L_x_163:
[----:B0-----:R0:W1:Y:S02]  /*9870*/  SYNCS.PHASECHK.TRANS64.TRYWAIT P0, [R7+URZ], R4 ;  /* 0x00000004070075a7 */ /* 0x001064000800017f */
[----:B-1----:R-:W-:Y:S05]  /*9880*/  @!P0 NANOSLEEP.SYNCS 0x989680 ;  /* 0x009896800000895d */ /* 0x002fea0003900000 */
[----:B------:R-:W1:Y:S02]  /*9890*/  @!P0 SYNCS.PHASECHK.TRANS64 P0, [R7+URZ], R4 ;  /* 0x00000004070085a7 */ /* 0x000e64000800007f */
[----:B-1----:R-:W-:Y:S05]  /*98a0*/  @!P0 BRA `(.L_x_163) ;  /* 0xfffffffc00f08947 */ /* 0x002fea000383ffff */
[----:B------:R-:W-:Y:S05]  /*98b0*/  BRA `(.L_x_228) ;  /* 0xffffffe400b47947 */ /* 0x000fea000383ffff */
.L_x_164:
[----:B0-----:R0:W1:Y:S02]  /*98c0*/  SYNCS.PHASECHK.TRANS64.TRYWAIT P0, [R6+URZ], R5 ;  /* 0x00000005060075a7 */ /* 0x001064000800017f */
[----:B-1----:R-:W-:Y:S05]  /*98d0*/  @!P0 NANOSLEEP.SYNCS 0x989680 ;  /* 0x009896800000895d */ /* 0x002fea0003900000 */
[----:B------:R-:W1:Y:S02]  /*98e0*/  @!P0 SYNCS.PHASECHK.TRANS64 P0, [R6+URZ], R5 ;  /* 0x00000005060085a7 */ /* 0x000e64000800007f */
[----:B-1----:R-:W-:Y:S05]  /*98f0*/  @!P0 BRA `(.L_x_164) ;  /* 0xfffffffc00f08947 */ /* 0x002fea000383ffff */
[----:B------:R-:W-:Y:S05]  /*9900*/  BRA `(.L_x_229) ;  /* 0xffffffe400c47947 */ /* 0x000fea000383ffff */
.L_x_165:
[----:B0-----:R0:W1:Y:S02]  /*9910*/  SYNCS.PHASECHK.TRANS64.TRYWAIT P0, [R7+URZ], R4 ;  /* 0x00000004070075a7 */ /* 0x001064000800017f */
[----:B-1----:R-:W-:Y:S05]  /*9920*/  @!P0 NANOSLEEP.SYNCS 0x989680 ;  /* 0x009896800000895d */ /* 0x002fea0003900000 */
[----:B------:R-:W1:Y:S02]  /*9930*/  @!P0 SYNCS.PHASECHK.TRANS64 P0, [R7+URZ], R4 ;  /* 0x00000004070085a7 */ /* 0x000e64000800007f */
[----:B-1----:R-:W-:Y:S05]  /*9940*/  @!P0 BRA `(.L_x_165) ;  /* 0xfffffffc00f08947 */ /* 0x002fea000383ffff */
[----:B------:R-:W-:Y:S05]  /*9950*/  BRA `(.L_x_230) ;  /* 0xffffffe400d47947 */ /* 0x000fea000383ffff */
.L_x_166:
[----:B0-----:R0:W1:Y:S02]  /*9960*/  SYNCS.PHASECHK.TRANS64.TRYWAIT P0, [R6+URZ], R5 ;  /* 0x00000005060075a7 */ /* 0x001064000800017f */
[----:B-1----:R-:W-:Y:S05]  /*9970*/  @!P0 NANOSLEEP.SYNCS 0x989680 ;  /* 0x009896800000895d */ /* 0x002fea0003900000 */
[----:B------:R-:W1:Y:S02]  /*9980*/  @!P0 SYNCS.PHASECHK.TRANS64 P0, [R6+URZ], R5 ;  /* 0x00000005060085a7 */ /* 0x000e64000800007f */
[----:B-1----:R-:W-:Y:S05]  /*9990*/  @!P0 BRA `(.L_x_166) ;  /* 0xfffffffc00f08947 */ /* 0x002fea000383ffff */
[----:B------:R-:W-:Y:S05]  /*99a0*/  BRA `(.L_x_231) ;  /* 0xffffffe400e47947 */ /* 0x000fea000383ffff */
.L_x_167:
[----:B0-----:R0:W1:Y:S02]  /*99b0*/  SYNCS.PHASECHK.TRANS64.TRYWAIT P0, [R7+URZ], R4 ;  /* 0x00000004070075a7 */ /* 0x001064000800017f */
[----:B-1----:R-:W-:Y:S05]  /*99c0*/  @!P0 NANOSLEEP.SYNCS 0x989680 ;  /* 0x009896800000895d */ /* 0x002fea0003900000 */
[----:B------:R-:W1:Y:S02]  /*99d0*/  @!P0 SYNCS.PHASECHK.TRANS64 P0, [R7+URZ], R4 ;  /* 0x00000004070085a7 */ /* 0x000e64000800007f */
[----:B-1----:R-:W-:Y:S05]  /*99e0*/  @!P0 BRA `(.L_x_167) ;  /* 0xfffffffc00f08947 */ /* 0x002fea000383ffff */
[----:B------:R-:W-:Y:S05]  /*99f0*/  BRA `(.L_x_232) ;  /* 0xffffffe400f47947 */ /* 0x000fea000383ffff */
.L_x_168:
[----:B0-----:R0:W1:Y:S02]  /*9a00*/  SYNCS.PHASECHK.TRANS64.TRYWAIT P0, [R6+URZ], R5 ;  /* 0x00000005060075a7 */ /* 0x001064000800017f */
[----:B-1----:R-:W-:Y:S05]  /*9a10*/  @!P0 NANOSLEEP.SYNCS 0x989680 ;  /* 0x009896800000895d */ /* 0x002fea0003900000 */
[----:B------:R-:W1:Y:S02]  /*9a20*/  @!P0 SYNCS.PHASECHK.TRANS64 P0, [R6+URZ], R5 ;  /* 0x00000005060085a7 */ /* 0x000e64000800007f */
[----:B-1----:R-:W-:Y:S05]  /*9a30*/  @!P0 BRA `(.L_x_168) ;  /* 0xfffffffc00f08947 */ /* 0x002fea000383ffff */
[----:B------:R-:W-:Y:S05]  /*9a40*/  BRA `(.L_x_233) ;  /* 0xffffffe800047947 */ /* 0x000fea000383ffff */
.L_x_169:
[----:B0-----:R0:W1:Y:S02]  /*9a50*/  SYNCS.PHASECHK.TRANS64.TRYWAIT P0, [R7+URZ], R4 ;  /* 0x00000004070075a7 */ /* 0x001064000800017f */
[----:B-1----:R-:W-:Y:S05]  /*9a60*/  @!P0 NANOSLEEP.SYNCS 0x989680 ;  /* 0x009896800000895d */ /* 0x002fea0003900000 */
[----:B------:R-:W1:Y:S02]  /*9a70*/  @!P0 SYNCS.PHASECHK.TRANS64 P0, [R7+URZ], R4 ;  /* 0x00000004070085a7 */ /* 0x000e64000800007f */
[----:B-1----:R-:W-:Y:S05]  /*9a80*/  @!P0 BRA `(.L_x_169) ;  /* 0xfffffffc00f08947 */ /* 0x002fea000383ffff */
[----:B------:R-:W-:Y:S05]  /*9a90*/  BRA `(.L_x_234) ;  /* 0xffffffe800147947 */ /* 0x000fea000383ffff */
.L_x_170:
[----:B0-----:R0:W1:Y:S02]  /*9aa0*/  SYNCS.PHASECHK.TRANS64.TRYWAIT P0, [R6+URZ], R5 ;  /* 0x00000005060075a7 */ /* 0x001064000800017f */
[----:B-1----:R-:W-:Y:S05]  /*9ab0*/  @!P0 NANOSLEEP.SYNCS 0x989680 ;  /* 0x009896800000895d */ /* 0x002fea0003900000 */
[----:B------:R-:W1:Y:S02]  /*9ac0*/  @!P0 SYNCS.PHASECHK.TRANS64 P0, [R6+URZ], R5 ;  /* 0x00000005060085a7 */ /* 0x000e64000800007f */
[----:B-1----:R-:W-:Y:S05]  /*9ad0*/  @!P0 BRA `(.L_x_170) ;  /* 0xfffffffc00f08947 */ /* 0x002fea000383ffff */
[----:B------:R-:W-:Y:S05]  /*9ae0*/  BRA `(.L_x_235) ;  /* 0xffffffe800247947 */ /* 0x000fea000383ffff */
.L_x_171:
[----:B0-----:R0:W1:Y:S02]  /*9af0*/  SYNCS.PHASECHK.TRANS64.TRYWAIT P0, [R7+URZ], R4 ;  /* 0x00000004070075a7 */ /* 0x001064000800017f */
[----:B-1----:R-:W-:Y:S05]  /*9b00*/  @!P0 NANOSLEEP.SYNCS 0x989680 ;  /* 0x009896800000895d */ /* 0x002fea0003900000 */
[----:B------:R-:W1:Y:S02]  /*9b10*/  @!P0 SYNCS.PHASECHK.TRANS64 P0, [R7+URZ], R4 ;  /* 0x00000004070085a7 */ /* 0x000e64000800007f */
[----:B-1----:R-:W-:Y:S05]  /*9b20*/  @!P0 BRA `(.L_x_171) ;  /* 0xfffffffc00f08947 */ /* 0x002fea000383ffff */
[----:B------:R-:W-:Y:S05]  /*9b30*/  BRA `(.L_x_236) ;  /* 0xffffffe800347947 */ /* 0x000fea000383ffff */
.L_x_172:
[----:B0-----:R0:W1:Y:S02]  /*9b40*/  SYNCS.PHASECHK.TRANS64.TRYWAIT P0, [R6+URZ], R5 ;  /* 0x00000005060075a7 */ /* 0x001064000800017f */
[----:B-1----:R-:W-:Y:S05]  /*9b50*/  @!P0 NANOSLEEP.SYNCS 0x989680 ;  /* 0x009896800000895d */ /* 0x002fea0003900000 */
[----:B------:R-:W1:Y:S02]  /*9b60*/  @!P0 SYNCS.PHASECHK.TRANS64 P0, [R6+URZ], R5 ;  /* 0x00000005060085a7 */ /* 0x000e64000800007f */
[----:B-1----:R-:W-:Y:S05]  /*9b70*/  @!P0 BRA `(.L_x_172) ;  /* 0xfffffffc00f08947 */ /* 0x002fea000383ffff */
[----:B------:R-:W-:Y:S05]  /*9b80*/  BRA `(.L_x_237) ;  /* 0xffffffe800447947 */ /* 0x000fea000383ffff */
.L_x_173:
[----:B0-----:R0:W1:Y:S02]  /*9b90*/  SYNCS.PHASECHK.TRANS64.TRYWAIT P0, [R7+URZ], R4 ;  /* 0x00000004070075a7 */ /* 0x001064000800017f */
[----:B-1----:R-:W-:Y:S05]  /*9ba0*/  @!P0 NANOSLEEP.SYNCS 0x989680 ;  /* 0x009896800000895d */ /* 0x002fea0003900000 */
[----:B------:R-:W1:Y:S02]  /*9bb0*/  @!P0 SYNCS.PHASECHK.TRANS64 P0, [R7+URZ], R4 ;  /* 0x00000004070085a7 */ /* 0x000e64000800007f */
[----:B-1----:R-:W-:Y:S05]  /*9bc0*/  @!P0 BRA `(.L_x_173) ;  /* 0xfffffffc00f08947 */ /* 0x002fea000383ffff */
[----:B------:R-:W-:Y:S05]  /*9bd0*/  BRA `(.L_x_238) ;  /* 0xffffffe800547947 */ /* 0x000fea000383ffff */
.L_x_174:
[----:B0-----:R0:W1:Y:S02]  /*9be0*/  SYNCS.PHASECHK.TRANS64.TRYWAIT P0, [R6+URZ], R5 ;  /* 0x00000005060075a7 */ /* 0x001064000800017f */
[----:B-1----:R-:W-:Y:S05]  /*9bf0*/  @!P0 NANOSLEEP.SYNCS 0x989680 ;  /* 0x009896800000895d */ /* 0x002fea0003900000 */
[----:B------:R-:W1:Y:S02]  /*9c00*/  @!P0 SYNCS.PHASECHK.TRANS64 P0, [R6+URZ], R5 ;  /* 0x00000005060085a7 */ /* 0x000e64000800007f */
[----:B-1----:R-:W-:Y:S05]  /*9c10*/  @!P0 BRA `(.L_x_174) ;  /* 0xfffffffc00f08947 */ /* 0x002fea000383ffff */
[----:B------:R-:W-:Y:S05]  /*9c20*/  BRA `(.L_x_239) ;  /* 0xffffffe800647947 */ /* 0x000fea000383ffff */
.L_x_175:
[----:B0-----:R0:W1:Y:S02]  /*9c30*/  SYNCS.PHASECHK.TRANS64.TRYWAIT P0, [R7+URZ], R4 ;  /* 0x00000004070075a7 */ /* 0x001064000800017f */
[----:B-1----:R-:W-:Y:S05]  /*9c40*/  @!P0 NANOSLEEP.SYNCS 0x989680 ;  /* 0x009896800000895d */ /* 0x002fea0003900000 */
[----:B------:R-:W1:Y:S02]  /*9c50*/  @!P0 SYNCS.PHASECHK.TRANS64 P0, [R7+URZ], R4 ;  /* 0x00000004070085a7 */ /* 0x000e64000800007f */
[----:B-1----:R-:W-:Y:S05]  /*9c60*/  @!P0 BRA `(.L_x_175) ;  /* 0xfffffffc00f08947 */ /* 0x002fea000383ffff */
[----:B------:R-:W-:Y:S05]  /*9c70*/  BRA `(.L_x_240) ;  /* 0xffffffe800747947 */ /* 0x000fea000383ffff */
.L_x_176:
[----:B0-----:R0:W1:Y:S02]  /*9c80*/  SYNCS.PHASECHK.TRANS64.TRYWAIT P0, [R6+URZ], R5 ;  /* 0x00000005060075a7 */ /* 0x001064000800017f */
[----:B-1----:R-:W-:Y:S05]  /*9c90*/  @!P0 NANOSLEEP.SYNCS 0x989680 ;  /* 0x009896800000895d */ /* 0x002fea0003900000 */
[----:B------:R-:W1:Y:S02]  /*9ca0*/  @!P0 SYNCS.PHASECHK.TRANS64 P0, [R6+URZ], R5 ;  /* 0x00000005060085a7 */ /* 0x000e64000800007f */
[----:B-1----:R-:W-:Y:S05]  /*9cb0*/  @!P0 BRA `(.L_x_176) ;  /* 0xfffffffc00f08947 */ /* 0x002fea000383ffff */
[----:B------:R-:W-:Y:S05]  /*9cc0*/  BRA `(.L_x_241) ;  /* 0xffffffe800847947 */ /* 0x000fea000383ffff */
.L_x_177:
[----:B0-----:R0:W1:Y:S02]  /*9cd0*/  SYNCS.PHASECHK.TRANS64.TRYWAIT P0, [R7+URZ], R4 ;  /* 0x00000004070075a7 */ /* 0x001064000800017f */
[----:B-1----:R-:W-:Y:S05]  /*9ce0*/  @!P0 NANOSLEEP.SYNCS 0x989680 ;  /* 0x009896800000895d */ /* 0x002fea0003900000 */
[----:B------:R-:W1:Y:S02]  /*9cf0*/  @!P0 SYNCS.PHASECHK.TRANS64 P0, [R7+URZ], R4 ;  /* 0x00000004070085a7 */ /* 0x000e64000800007f */
[----:B-1----:R-:W-:Y:S05]  /*9d00*/  @!P0 BRA `(.L_x_177) ;  /* 0xfffffffc00f08947 */ /* 0x002fea000383ffff */
[----:B------:R-:W-:Y:S05]  /*9d10*/  BRA `(.L_x_242) ;  /* 0xffffffe800947947 */ /* 0x000fea000383ffff */
.L_x_178:
[----:B0-----:R0:W1:Y:S02]  /*9d20*/  SYNCS.PHASECHK.TRANS64.TRYWAIT P0, [R6+URZ], R5 ;  /* 0x00000005060075a7 */ /* 0x001064000800017f */
[----:B-1----:R-:W-:Y:S05]  /*9d30*/  @!P0 NANOSLEEP.SYNCS 0x989680 ;  /* 0x009896800000895d */ /* 0x002fea0003900000 */
[----:B------:R-:W1:Y:S02]  /*9d40*/  @!P0 SYNCS.PHASECHK.TRANS64 P0, [R6+URZ], R5 ;  /* 0x00000005060085a7 */ /* 0x000e64000800007f */
[----:B-1----:R-:W-:Y:S05]  /*9d50*/  @!P0 BRA `(.L_x_178) ;  /* 0xfffffffc00f08947 */ /* 0x002fea000383ffff */
[----:B------:R-:W-:Y:S05]  /*9d60*/  BRA `(.L_x_243) ;  /* 0xffffffe800a47947 */ /* 0x000fea000383ffff */
.L_x_179:
[----:B0-----:R0:W1:Y:S02]  /*9d70*/  SYNCS.PHASECHK.TRANS64.TRYWAIT P0, [R7+URZ], R4 ;  /* 0x00000004070075a7 */ /* 0x001064000800017f */
[----:B-1----:R-:W-:Y:S05]  /*9d80*/  @!P0 NANOSLEEP.SYNCS 0x989680 ;  /* 0x009896800000895d */ /* 0x002fea0003900000 */
[----:B------:R-:W1:Y:S02]  /*9d90*/  @!P0 SYNCS.PHASECHK.TRANS64 P0, [R7+URZ], R4 ;  /* 0x00000004070085a7 */ /* 0x000e64000800007f */
[----:B-1----:R-:W-:Y:S05]  /*9da0*/  @!P0 BRA `(.L_x_179) ;  /* 0xfffffffc00f08947 */ /* 0x002fea000383ffff */
[----:B------:R-:W-:Y:S05]  /*9db0*/  BRA `(.L_x_244) ;  /* 0xffffffe800b47947 */ /* 0x000fea000383ffff */
.L_x_180:
[----:B0-----:R0:W1:Y:S02]  /*9dc0*/  SYNCS.PHASECHK.TRANS64.TRYWAIT P0, [R6+URZ], R5 ;  /* 0x00000005060075a7 */ /* 0x001064000800017f */
[----:B-1----:R-:W-:Y:S05]  /*9dd0*/  @!P0 NANOSLEEP.SYNCS 0x989680 ;  /* 0x009896800000895d */ /* 0x002fea0003900000 */
[----:B------:R-:W1:Y:S02]  /*9de0*/  @!P0 SYNCS.PHASECHK.TRANS64 P0, [R6+URZ], R5 ;  /* 0x00000005060085a7 */ /* 0x000e64000800007f */
[----:B-1----:R-:W-:Y:S05]  /*9df0*/  @!P0 BRA `(.L_x_180) ;  /* 0xfffffffc00f08947 */ /* 0x002fea000383ffff */
[----:B------:R-:W-:Y:S05]  /*9e00*/  BRA `(.L_x_245) ;  /* 0xffffffe800c47947 */ /* 0x000fea000383ffff */
.L_x_181:
[----:B0-----:R0:W1:Y:S02]  /*9e10*/  SYNCS.PHASECHK.TRANS64.TRYWAIT P0, [R7+URZ], R4 ;  /* 0x00000004070075a7 */ /* 0x001064000800017f */
[----:B-1----:R-:W-:Y:S05]  /*9e20*/  @!P0 NANOSLEEP.SYNCS 0x989680 ;  /* 0x009896800000895d */ /* 0x002fea0003900000 */
[----:B------:R-:W1:Y:S02]  /*9e30*/  @!P0 SYNCS.PHASECHK.TRANS64 P0, [R7+URZ], R4 ;  /* 0x00000004070085a7 */ /* 0x000e64000800007f */
[----:B-1----:R-:W-:Y:S05]  /*9e40*/  @!P0 BRA `(.L_x_181) ;  /* 0xfffffffc00f08947 */ /* 0x002fea000383ffff */
[----:B------:R-:W-:Y:S05]  /*9e50*/  BRA `(.L_x_246) ;  /* 0xffffffe800d47947 */ /* 0x000fea000383ffff */
.L_x_182:
[----:B-1----:R1:W2:Y:S02]  /*9e60*/  SYNCS.PHASECHK.TRANS64.TRYWAIT P0, [R6+URZ], R5 ;  /* 0x00000005060075a7 */ /* 0x0022a4000800017f */
[----:B--2---:R-:W-:Y:S05]  /*9e70*/  @!P0 NANOSLEEP.SYNCS 0x989680 ;  /* 0x009896800000895d */ /* 0x004fea0003900000 */
[----:B------:R-:W2:Y:S02]  /*9e80*/  @!P0 SYNCS.PHASECHK.TRANS64 P0, [R6+URZ], R5 ;  /* 0x00000005060085a7 */ /* 0x000ea4000800007f */
[----:B--2---:R-:W-:Y:S05]  /*9e90*/  @!P0 BRA `(.L_x_182) ;  /* 0xfffffffc00f08947 */ /* 0x004fea000383ffff */
[----:B------:R-:W-:Y:S05]  /*9ea0*/  BRA `(.L_x_247) ;  /* 0xffffffe800dc7947 */ /* 0x000fea000383ffff */
.L_x_248:
[----:B------:R-:W-:-:S00]  /*9eb0*/  BRA `(.L_x_248) ;  /* 0xfffffffc00fc7947 */ /* 0x000fc0000383ffff */
[----:B------:R-:W-:-:S00]  /*9ec0*/  NOP ;  /* 0x0000000000007918 */ /* 0x000fc00000000000 */
        /* <DEDUP_REMOVED lines=11> */
.L_x_249:


//--------------------- .nv.shared._ZN7cutlass13device_kernelINS_4gemm6kernel13GemmUniversalIN4cute5tupleIJiiiiEEENS1_10collective13CollectiveMmaINS1_37MainloopSm90TmaGmmaWarpSpecializedFP8ILi56ENS5_IJNS4_1CILi4EEENSA_ILi1EEESC_EEENS1_32KernelTmaWarpSpecializedPingpongEEENS5_IJNSA_ILi64EEESG_NSA_ILi32EEEEEENS_12float_e4m3_tENS5_IJlSC_lEEESJ_SK_NS4_8TiledMMAINS4_8MMA_AtomIJNS4_4SM904GMMA30MMA_64x64x32_F32E4M3E4M3_SS_TNILNSO_7ScaleInE1ELSQ_1EEEEEENS4_6LayoutINS5_IJSC_SC_SC_EEENS5_IJNSA_ILi0EEESV_SV_EEEEENS5_IJNS4_10UnderscoreESY_SY_EEEEENS4_13SM90_TMA_LOADENS4_14ComposedLayoutINS4_7SwizzleILi1ELi4ELi3EEENS4_18smem_ptr_flag_bitsILi8EEENST_INS5_IJNSA_ILi8EEESH_EEENS5_IJSH_SC_EEEEEEEvNS4_8identityENS4_23SM90_TMA_LOAD_MULTICASTES1B_vS1C_EENS_8epilogue10collective6detail29Sm90TmaWarpSpecializedAdapterINS1G_15DefaultEpilogueISJ_SK_SK_NS1F_6thread17LinearCombinationISJ_Li1EffLNS1K_9ScaleType4KindE0ELNS_15FloatRoundStyleE2ESJ_EENS1_15EpilogueDefaultEEEEEvvEEEEvNT_6ParamsE --------------------------
	.section	.nv.shared._ZN7cutlass13device_kernelINS_4gemm6kernel13GemmUniversalIN4cute5tupleIJiiiiEEENS1_10collective13CollectiveMmaINS1_37MainloopSm90TmaGmmaWarpSpecializedFP8ILi56ENS5_IJNS4_1CILi4EEENSA_ILi1EEESC_EEENS1_32KernelTmaWarpSpecializedPingpongEEENS5_IJNSA_ILi64EEESG_NSA_ILi32EEEEEENS_12float_e4m3_tENS5_IJlSC_lEEESJ_SK_NS4_8TiledMMAINS4_8MMA_AtomIJNS4_4SM904GMMA30MMA_64x64x32_F32E4M3E4M3_SS_TNILNSO_7ScaleInE1ELSQ_1EEEEEENS4_6LayoutINS5_IJSC_SC_SC_EEENS5_IJNSA_ILi0EEESV_SV_EEEEENS5_IJNS4_10UnderscoreESY_SY_EEEEENS4_13SM90_TMA_LOADENS4_14ComposedLayoutINS4_7SwizzleILi1ELi4ELi3EEENS4_18smem_ptr_flag_bitsILi8EEENST_INS5_IJNSA_ILi8EEESH_EEENS5_IJSH_SC_EEEEEEEvNS4_8identityENS4_23SM90_TMA_LOAD_MULTICASTES1B_vS1C_EENS_8epilogue10collective6detail29Sm90TmaWarpSpecializedAdapterINS1G_15DefaultEpilogueISJ_SK_SK_NS1F_6thread17LinearCombinationISJ_Li1EffLNS1K_9ScaleType4KindE0ELNS_15FloatRoundStyleE2ESJ_EENS1_15EpilogueDefaultEEEEEvvEEEEvNT_6ParamsE,"aw",@nobits
	.sectionflags	@""
	.align	16
	.zero		1024


//--------------------- .nv.shared.reserved.0     --------------------------
	.section	.nv.shared.reserved.0,"aw",@nobits
	.weak		__nv_reservedSMEM_offset_0_alias
	.size		__nv_reservedSMEM_offset_0_alias, 0, 0
	.other		__nv_reservedSMEM_offset_0_alias,@"STO_CUDA_RESERVED_SHARED STV_DEFAULT"
__nv_reservedSMEM_offset_0_alias:
	.zero		0


//--------------------- .nv.global                --------------------------
	.section	.nv.global,"aw",@nobits
.nv.global:
	.type		_ZN40_INTERNAL_f5800484_4_k_cu_a6c6c170_193504cute1_E,@object
	.size		_ZN40_INTERNAL_f5800484_4_k_cu_a6c6c170_193504cute1_E,(_ZN40_INTERNAL_f5800484_4_k_cu_a6c6c170_193504cuda3std3__45__cpo6cbeginE - _ZN40_INTERNAL_f5800484_4_k_cu_a6c6c170_193504cute1_E)
_ZN40_INTERNAL_f5800484_4_k_cu_a6c6c170_193504cute1_E:
	.zero		1
	.type		_ZN40_INTERNAL_f5800484_4_k_cu_a6c6c170_193504cuda3std3__45__cpo6cbeginE,@object
	.size		_ZN40_INTERNAL_f5800484_4_k_cu_a6c6c170_193504cuda3std3__45__cpo6cbeginE,(_ZN40_INTERNAL_f5800484_4_k_cu_a6c6c170_193504cuda3std3__48in_placeE - _ZN40_INTERNAL_f5800484_4_k_cu_a6c6c170_193504cuda3std3__45__cpo6cbeginE)
_ZN40_INTERNAL_f5800484_4_k_cu_a6c6c170_193504cuda3std3__45__cpo6cbeginE:
	.zero		1
	.type		_ZN40_INTERNAL_f5800484_4_k_cu_a6c6c170_193504cuda3std3__48in_placeE,@object
	.size		_ZN40_INTERNAL_f5800484_4_k_cu_a6c6c170_193504cuda3std3__48in_placeE,(_ZN40_INTERNAL_f5800484_4_k_cu_a6c6c170_193504cuda3std6ranges3__45__cpo9iter_moveE - _ZN40_INTERNAL_f5800484_4_k_cu_a6c6c170_193504cuda3std3__48in_placeE)
_ZN40_INTERNAL_f5800484_4_k_cu_a6c6c170_193504cuda3std3__48in_placeE:
	.zero		1
	.type		_ZN40_INTERNAL_f5800484_4_k_cu_a6c6c170_193504cuda3std6ranges3__45__cpo9iter_moveE,@object
	.size		_ZN40_INTERNAL_f5800484_4_k_cu_a6c6c170_193504cuda3std6ranges3__45__cpo9iter_moveE,(_ZN40_INTERNAL_f5800484_4_k_cu_a6c6c170_193504cuda3std3__45__cpo5beginE - _ZN40_INTERNAL_f5800484_4_k_cu_a6c6c170_193504cuda3std6ranges3__45__cpo9iter_moveE)
_ZN40_INTERNAL_f5800484_4_k_cu_a6c6c170_193504cuda3std6ranges3__45__cpo9iter_moveE:
	.zero		1
	.type		_ZN40_INTERNAL_f5800484_4_k_cu_a6c6c170_193504cuda3std3__45__cpo5beginE,@object
	.size		_ZN40_INTERNAL_f5800484_4_k_cu_a6c6c170_193504cuda3std3__45__cpo5beginE,(_ZN40_INTERNAL_f5800484_4_k_cu_a6c6c170_193504cuda3std3__442_GLOBAL__N__f5800484_4_k_cu_a6c6c170_193506ignoreE - _ZN40_INTERNAL_f5800484_4_k_cu_a6c6c170_193504cuda3std3__45__cpo5beginE)
_ZN40_INTERNAL_f5800484_4_k_cu_a6c6c170_193504cuda3std3__45__cpo5beginE:
	.zero		1
	.type		_ZN40_INTERNAL_f5800484_4_k_cu_a6c6c170_193504cuda3std3__442_GLOBAL__N__f5800484_4_k_cu_a6c6c170_193506ignoreE,@object
	.size		_ZN40_INTERNAL_f5800484_4_k_cu_a6c6c170_193504cuda3std3__442_GLOBAL__N__f5800484_4_k_cu_a6c6c170_193506ignoreE,(_ZN40_INTERNAL_f5800484_4_k_cu_a6c6c170_193504cute7productE - _ZN40_INTERNAL_f5800484_4_k_cu_a6c6c170_193504cuda3std3__442_GLOBAL__N__f5800484_4_k_cu_a6c6c170_193506ignoreE)
_ZN40_INTERNAL_f5800484_4_k_cu_a6c6c170_193504cuda3std3__442_GLOBAL__N__f5800484_4_k_cu_a6c6c170_193506ignoreE:
	.zero		1
	.type		_ZN40_INTERNAL_f5800484_4_k_cu_a6c6c170_193504cute7productE,@object
	.size		_ZN40_INTERNAL_f5800484_4_k_cu_a6c6c170_193504cute7productE,(_ZN40_INTERNAL_f5800484_4_k_cu_a6c6c170_193504cuda3std3__45__cpo3endE - _ZN40_INTERNAL_f5800484_4_k_cu_a6c6c170_193504cute7productE)
_ZN40_INTERNAL_f5800484_4_k_cu_a6c6c170_193504cute7productE:
	.zero		1
	.type		_ZN40_INTERNAL_f5800484_4_k_cu_a6c6c170_193504cuda3std3__45__cpo3endE,@object
	.size		_ZN40_INTERNAL_f5800484_4_k_cu_a6c6c170_193504cuda3std3__45__cpo3endE,(_ZN40_INTERNAL_f5800484_4_k_cu_a6c6c170_193504cuda3std3__419piecewise_constructE - _ZN40_INTERNAL_f5800484_4_k_cu_a6c6c170_193504cuda3std3__45__cpo3endE)
_ZN40_INTERNAL_f5800484_4_k_cu_a6c6c170_193504cuda3std3__45__cpo3endE:
	.zero		1
	.type		_ZN40_INTERNAL_f5800484_4_k_cu_a6c6c170_193504cuda3std3__419piecewise_constructE,@object
	.size		_ZN40_INTERNAL_f5800484_4_k_cu_a6c6c170_193504cuda3std3__419piecewise_constructE,(_ZN40_INTERNAL_f5800484_4_k_cu_a6c6c170_193504cuda3std3__45__cpo4cendE - _ZN40_INTERNAL_f5800484_4_k_cu_a6c6c170_193504cuda3std3__419piecewise_constructE)
_ZN40_INTERNAL_f5800484_4_k_cu_a6c6c170_193504cuda3std3__419piecewise_constructE:
	.zero		1
	.type		_ZN40_INTERNAL_f5800484_4_k_cu_a6c6c170_193504cuda3std3__45__cpo4cendE,@object
	.size		_ZN40_INTERNAL_f5800484_4_k_cu_a6c6c170_193504cuda3std3__45__cpo4cendE,(_ZN40_INTERNAL_f5800484_4_k_cu_a6c6c170_193504cuda3std6ranges3__45__cpo4swapE - _ZN40_INTERNAL_f5800484_4_k_cu_a6c6c170_193504cuda3std3__45__cpo4cendE)
_ZN40_INTERNAL_f5800484_4_k_cu_a6c6c170_193504cuda3std3__45__cpo4cendE:
	.zero		1
	.type		_ZN40_INTERNAL_f5800484_4_k_cu_a6c6c170_193504cuda3std6ranges3__45__cpo4swapE,@object
	.size		_ZN40_INTERNAL_f5800484_4_k_cu_a6c6c170_193504cuda3std6ranges3__45__cpo4swapE,(.L_7 - _ZN40_INTERNAL_f5800484_4_k_cu_a6c6c170_193504cuda3std6ranges3__45__cpo4swapE)
_ZN40_INTERNAL_f5800484_4_k_cu_a6c6c170_193504cuda3std6ranges3__45__cpo4swapE:
	.zero		1
.L_7:


//--------------------- .nv.constant0._ZN7cutlass13device_kernelINS_4gemm6kernel13GemmUniversalIN4cute5tupleIJiiiiEEENS1_10collective13CollectiveMmaINS1_37MainloopSm90TmaGmmaWarpSpecializedFP8ILi56ENS5_IJNS4_1CILi4EEENSA_ILi1EEESC_EEENS1_32KernelTmaWarpSpecializedPingpongEEENS5_IJNSA_ILi64EEESG_NSA_ILi32EEEEEENS_12float_e4m3_tENS5_IJlSC_lEEESJ_SK_NS4_8TiledMMAINS4_8MMA_AtomIJNS4_4SM904GMMA30MMA_64x64x32_F32E4M3E4M3_SS_TNILNSO_7ScaleInE1ELSQ_1EEEEEENS4_6LayoutINS5_IJSC_SC_SC_EEENS5_IJNSA_ILi0EEESV_SV_EEEEENS5_IJNS4_10UnderscoreESY_SY_EEEEENS4_13SM90_TMA_LOADENS4_14ComposedLayoutINS4_7SwizzleILi1ELi4ELi3EEENS4_18smem_ptr_flag_bitsILi8EEENST_INS5_IJNSA_ILi8EEESH_EEENS5_IJSH_SC_EEEEEEEvNS4_8identityENS4_23SM90_TMA_LOAD_MULTICASTES1B_vS1C_EENS_8epilogue10collective6detail29Sm90TmaWarpSpecializedAdapterINS1G_15DefaultEpilogueISJ_SK_SK_NS1F_6thread17LinearCombinationISJ_Li1EffLNS1K_9ScaleType4KindE0ELNS_15FloatRoundStyleE2ESJ_EENS1_15EpilogueDefaultEEEEEvvEEEEvNT_6ParamsE --------------------------
	.section	.nv.constant0._ZN7cutlass13device_kernelINS_4gemm6kernel13GemmUniversalIN4cute5tupleIJiiiiEEENS1_10collective13CollectiveMmaINS1_37MainloopSm90TmaGmmaWarpSpecializedFP8ILi56ENS5_IJNS4_1CILi4EEENSA_ILi1EEESC_EEENS1_32KernelTmaWarpSpecializedPingpongEEENS5_IJNSA_ILi64EEESG_NSA_ILi32EEEEEENS_12float_e4m3_tENS5_IJlSC_lEEESJ_SK_NS4_8TiledMMAINS4_8MMA_AtomIJNS4_4SM904GMMA30MMA_64x64x32_F32E4M3E4M3_SS_TNILNSO_7ScaleInE1ELSQ_1EEEEEENS4_6LayoutINS5_IJSC_SC_SC_EEENS5_IJNSA_ILi0EEESV_SV_EEEEENS5_IJNS4_10UnderscoreESY_SY_EEEEENS4_13SM90_TMA_LOADENS4_14ComposedLayoutINS4_7SwizzleILi1ELi4ELi3EEENS4_18smem_ptr_flag_bitsILi8EEENST_INS5_IJNSA_ILi8EEESH_EEENS5_IJSH_SC_EEEEEEEvNS4_8identityENS4_23SM90_TMA_LOAD_MULTICASTES1B_vS1C_EENS_8epilogue10collective6detail29Sm90TmaWarpSpecializedAdapterINS1G_15DefaultEpilogueISJ_SK_SK_NS1F_6thread17LinearCombinationISJ_Li1EffLNS1K_9ScaleType4KindE0ELNS_15FloatRoundStyleE2ESJ_EENS1_15EpilogueDefaultEEEEEvvEEEEvNT_6ParamsE,"a",@progbits
	.sectionflags	@""
	.align	4
.nv.constant0._ZN7cutlass13device_kernelINS_4gemm6kernel13GemmUniversalIN4cute5tupleIJiiiiEEENS1_10collective13CollectiveMmaINS1_37MainloopSm90TmaGmmaWarpSpecializedFP8ILi56ENS5_IJNS4_1CILi4EEENSA_ILi1EEESC_EEENS1_32KernelTmaWarpSpecializedPingpongEEENS5_IJNSA_ILi64EEESG_NSA_ILi32EEEEEENS_12float_e4m3_tENS5_IJlSC_lEEESJ_SK_NS4_8TiledMMAINS4_8MMA_AtomIJNS4_4SM904GMMA30MMA_64x64x32_F32E4M3E4M3_SS_TNILNSO_7ScaleInE1ELSQ_1EEEEEENS4_6LayoutINS5_IJSC_SC_SC_EEENS5_IJNSA_ILi0EEESV_SV_EEEEENS5_IJNS4_10UnderscoreESY_SY_EEEEENS4_13SM90_TMA_LOADENS4_14ComposedLayoutINS4_7SwizzleILi1ELi4ELi3EEENS4_18smem_ptr_flag_bitsILi8EEENST_INS5_IJNSA_ILi8EEESH_EEENS5_IJSH_SC_EEEEEEEvNS4_8identityENS4_23SM90_TMA_LOAD_MULTICASTES1B_vS1C_EENS_8epilogue10collective6detail29Sm90TmaWarpSpecializedAdapterINS1G_15DefaultEpilogueISJ_SK_SK_NS1F_6thread17LinearCombinationISJ_Li1EffLNS1K_9ScaleType4KindE0ELNS_15FloatRoundStyleE2ESJ_EENS1_15EpilogueDefaultEEEEEvvEEEEvNT_6ParamsE:
	.zero		1664


//--------------------- SYMBOLS --------------------------

	.type		.nv.reservedSmem.offset0,@object
	.size		.nv.reservedSmem.offset0,0x4
